//
// Generated by NVIDIA NVVM Compiler
//
// Compiler Build ID: CL-36424714
// Cuda compilation tools, release 13.0, V13.0.88
// Based on NVVM 20.0.0
//

.version 9.0
.target sm_100
.address_size 64

	// .globl	rope_f32
.global .align 4 .b8 __cudart_i2opi_f[24] = {65, 144, 67, 60, 153, 149, 98, 219, 192, 221, 52, 245, 209, 87, 39, 252, 41, 21, 68, 78, 110, 131, 249, 162};

.visible .entry rope_f32(
	.param .u64 .ptr .align 1 rope_f32_param_0,
	.param .u64 .ptr .align 1 rope_f32_param_1,
	.param .u32 rope_f32_param_2,
	.param .u32 rope_f32_param_3,
	.param .u32 rope_f32_param_4
)
{
	.local .align 4 .b8 	__local_depot0[28];
	.reg .b64 	%SP;
	.reg .b64 	%SPL;
	.reg .pred 	%p<18>;
	.reg .b32 	%r<99>;
	.reg .b32 	%f<55>;
	.reg .b64 	%rd<49>;
	.reg .b64 	%fd<5>;

	mov.u64 	%SPL, __local_depot0;
	ld.param.u64 	%rd16, [rope_f32_param_0];
	ld.param.u64 	%rd17, [rope_f32_param_1];
	ld.param.u32 	%r35, [rope_f32_param_2];
	ld.param.u32 	%r33, [rope_f32_param_3];
	ld.param.u32 	%r34, [rope_f32_param_4];
	add.u64 	%rd1, %SPL, 0;
	mov.u32 	%r36, %ctaid.x;
	mov.u32 	%r37, %ntid.x;
	mov.u32 	%r38, %tid.x;
	mad.lo.s32 	%r1, %r36, %r37, %r38;
	shr.u32 	%r2, %r34, 1;
	mul.lo.s32 	%r39, %r33, %r35;
	mul.lo.s32 	%r40, %r39, %r2;
	setp.ge.u32 	%p1, %r1, %r40;
	@%p1 bra 	$L__BB0_18;
	cvta.to.global.u64 	%rd19, %rd17;
	div.u32 	%r4, %r1, %r2;
	mul.lo.s32 	%r41, %r4, %r2;
	sub.s32 	%r3, %r1, %r41;
	mul.lo.s32 	%r42, %r2, %r33;
	div.u32 	%r5, %r1, %r42;
	mad.lo.s32 	%r43, %r5, %r2, %r3;
	mul.wide.u32 	%rd20, %r43, 4;
	add.s64 	%rd21, %rd19, %rd20;
	ld.global.nc.f32 	%f1, [%rd21];
	mul.f32 	%f11, %f1, 0f3F22F983;
	cvt.rni.s32.f32 	%r98, %f11;
	cvt.rn.f32.s32 	%f12, %r98;
	fma.rn.f32 	%f13, %f12, 0fBFC90FDA, %f1;
	fma.rn.f32 	%f14, %f12, 0fB3A22168, %f13;
	fma.rn.f32 	%f54, %f12, 0fA7C234C5, %f14;
	abs.f32 	%f3, %f1;
	setp.ltu.f32 	%p2, %f3, 0f47CE4780;
	mov.u32 	%r94, %r98;
	mov.f32 	%f53, %f54;
	@%p2 bra 	$L__BB0_9;
	setp.neu.f32 	%p3, %f3, 0f7F800000;
	@%p3 bra 	$L__BB0_4;
	mov.f32 	%f17, 0f00000000;
	mul.rn.f32 	%f53, %f1, %f17;
	mov.b32 	%r94, 0;
	bra.uni 	$L__BB0_9;
$L__BB0_4:
	mov.b32 	%r7, %f1;
	shl.b32 	%r45, %r7, 8;
	or.b32  	%r8, %r45, -2147483648;
	mov.b64 	%rd45, 0;
	mov.b32 	%r91, 0;
	mov.u64 	%rd43, __cudart_i2opi_f;
	mov.u64 	%rd44, %rd1;
$L__BB0_5:
	.pragma "nounroll";
	ld.global.nc.u32 	%r46, [%rd43];
	mad.wide.u32 	%rd24, %r46, %r8, %rd45;
	shr.u64 	%rd45, %rd24, 32;
	st.local.u32 	[%rd44], %rd24;
	add.s32 	%r91, %r91, 1;
	add.s64 	%rd44, %rd44, 4;
	add.s64 	%rd43, %rd43, 4;
	setp.ne.s32 	%p4, %r91, 6;
	@%p4 bra 	$L__BB0_5;
	shr.u32 	%r47, %r7, 23;
	st.local.u32 	[%rd1+24], %rd45;
	and.b32  	%r11, %r47, 31;
	and.b32  	%r48, %r47, 224;
	add.s32 	%r49, %r48, -128;
	shr.u32 	%r50, %r49, 5;
	mul.wide.u32 	%rd25, %r50, 4;
	sub.s64 	%rd8, %rd1, %rd25;
	ld.local.u32 	%r92, [%rd8+24];
	ld.local.u32 	%r93, [%rd8+20];
	setp.eq.s32 	%p5, %r11, 0;
	@%p5 bra 	$L__BB0_8;
	shf.l.wrap.b32 	%r92, %r93, %r92, %r11;
	ld.local.u32 	%r51, [%rd8+16];
	shf.l.wrap.b32 	%r93, %r51, %r93, %r11;
$L__BB0_8:
	shr.u32 	%r52, %r92, 30;
	shf.l.wrap.b32 	%r53, %r93, %r92, 2;
	shl.b32 	%r54, %r93, 2;
	shr.u32 	%r55, %r53, 31;
	add.s32 	%r56, %r55, %r52;
	neg.s32 	%r57, %r56;
	setp.lt.s32 	%p6, %r7, 0;
	selp.b32 	%r94, %r57, %r56, %p6;
	xor.b32  	%r58, %r53, %r7;
	shr.s32 	%r59, %r53, 31;
	xor.b32  	%r60, %r59, %r53;
	xor.b32  	%r61, %r59, %r54;
	cvt.u64.u32 	%rd26, %r60;
	shl.b64 	%rd27, %rd26, 32;
	cvt.u64.u32 	%rd28, %r61;
	or.b64  	%rd29, %rd27, %rd28;
	cvt.rn.f64.s64 	%fd1, %rd29;
	mul.f64 	%fd2, %fd1, 0d3BF921FB54442D19;
	cvt.rn.f32.f64 	%f15, %fd2;
	neg.f32 	%f16, %f15;
	setp.lt.s32 	%p7, %r58, 0;
	selp.f32 	%f53, %f16, %f15, %p7;
$L__BB0_9:
	setp.ltu.f32 	%p8, %f3, 0f47CE4780;
	add.s32 	%r63, %r94, 1;
	mul.rn.f32 	%f18, %f53, %f53;
	and.b32  	%r64, %r94, 1;
	setp.eq.b32 	%p9, %r64, 1;
	selp.f32 	%f19, %f53, 0f3F800000, %p9;
	fma.rn.f32 	%f20, %f18, %f19, 0f00000000;
	fma.rn.f32 	%f21, %f18, 0f37CBAC00, 0fBAB607ED;
	selp.f32 	%f22, 0fB94D4153, %f21, %p9;
	selp.f32 	%f23, 0f3C0885E4, 0f3D2AAABB, %p9;
	fma.rn.f32 	%f24, %f22, %f18, %f23;
	selp.f32 	%f25, 0fBE2AAAA8, 0fBEFFFFFF, %p9;
	fma.rn.f32 	%f26, %f24, %f18, %f25;
	fma.rn.f32 	%f27, %f26, %f20, %f19;
	and.b32  	%r65, %r63, 2;
	setp.eq.s32 	%p10, %r65, 0;
	mov.f32 	%f28, 0f00000000;
	sub.f32 	%f29, %f28, %f27;
	selp.f32 	%f7, %f27, %f29, %p10;
	@%p8 bra 	$L__BB0_17;
	setp.neu.f32 	%p11, %f3, 0f7F800000;
	@%p11 bra 	$L__BB0_12;
	mov.f32 	%f32, 0f00000000;
	mul.rn.f32 	%f54, %f1, %f32;
	mov.b32 	%r98, 0;
	bra.uni 	$L__BB0_17;
$L__BB0_12:
	mov.b32 	%r20, %f1;
	shl.b32 	%r67, %r20, 8;
	or.b32  	%r21, %r67, -2147483648;
	mov.b64 	%rd48, 0;
	mov.b32 	%r95, 0;
	mov.u64 	%rd46, __cudart_i2opi_f;
	mov.u64 	%rd47, %rd1;
$L__BB0_13:
	.pragma "nounroll";
	ld.global.nc.u32 	%r68, [%rd46];
	mad.wide.u32 	%rd32, %r68, %r21, %rd48;
	shr.u64 	%rd48, %rd32, 32;
	st.local.u32 	[%rd47], %rd32;
	add.s32 	%r95, %r95, 1;
	add.s64 	%rd47, %rd47, 4;
	add.s64 	%rd46, %rd46, 4;
	setp.ne.s32 	%p12, %r95, 6;
	@%p12 bra 	$L__BB0_13;
	shr.u32 	%r69, %r20, 23;
	st.local.u32 	[%rd1+24], %rd48;
	and.b32  	%r24, %r69, 31;
	and.b32  	%r70, %r69, 224;
	add.s32 	%r71, %r70, -128;
	shr.u32 	%r72, %r71, 5;
	mul.wide.u32 	%rd33, %r72, 4;
	sub.s64 	%rd15, %rd1, %rd33;
	ld.local.u32 	%r96, [%rd15+24];
	ld.local.u32 	%r97, [%rd15+20];
	setp.eq.s32 	%p13, %r24, 0;
	@%p13 bra 	$L__BB0_16;
	shf.l.wrap.b32 	%r96, %r97, %r96, %r24;
	ld.local.u32 	%r73, [%rd15+16];
	shf.l.wrap.b32 	%r97, %r73, %r97, %r24;
$L__BB0_16:
	shr.u32 	%r74, %r96, 30;
	shf.l.wrap.b32 	%r75, %r97, %r96, 2;
	shl.b32 	%r76, %r97, 2;
	shr.u32 	%r77, %r75, 31;
	add.s32 	%r78, %r77, %r74;
	neg.s32 	%r79, %r78;
	setp.lt.s32 	%p14, %r20, 0;
	selp.b32 	%r98, %r79, %r78, %p14;
	xor.b32  	%r80, %r75, %r20;
	shr.s32 	%r81, %r75, 31;
	xor.b32  	%r82, %r81, %r75;
	xor.b32  	%r83, %r81, %r76;
	cvt.u64.u32 	%rd34, %r82;
	shl.b64 	%rd35, %rd34, 32;
	cvt.u64.u32 	%rd36, %r83;
	or.b64  	%rd37, %rd35, %rd36;
	cvt.rn.f64.s64 	%fd3, %rd37;
	mul.f64 	%fd4, %fd3, 0d3BF921FB54442D19;
	cvt.rn.f32.f64 	%f30, %fd4;
	neg.f32 	%f31, %f30;
	setp.lt.s32 	%p15, %r80, 0;
	selp.f32 	%f54, %f31, %f30, %p15;
$L__BB0_17:
	cvta.to.global.u64 	%rd38, %rd16;
	mul.rn.f32 	%f33, %f54, %f54;
	and.b32  	%r85, %r98, 1;
	setp.eq.b32 	%p16, %r85, 1;
	selp.f32 	%f34, 0f3F800000, %f54, %p16;
	fma.rn.f32 	%f35, %f33, %f34, 0f00000000;
	fma.rn.f32 	%f36, %f33, 0f37CBAC00, 0fBAB607ED;
	selp.f32 	%f37, %f36, 0fB94D4153, %p16;
	selp.f32 	%f38, 0f3D2AAABB, 0f3C0885E4, %p16;
	fma.rn.f32 	%f39, %f37, %f33, %f38;
	selp.f32 	%f40, 0fBEFFFFFF, 0fBE2AAAA8, %p16;
	fma.rn.f32 	%f41, %f39, %f33, %f40;
	fma.rn.f32 	%f42, %f41, %f35, %f34;
	and.b32  	%r86, %r98, 2;
	setp.eq.s32 	%p17, %r86, 0;
	mov.f32 	%f43, 0f00000000;
	sub.f32 	%f44, %f43, %f42;
	selp.f32 	%f45, %f42, %f44, %p17;
	rem.u32 	%r87, %r4, %r33;
	mad.lo.s32 	%r88, %r5, %r33, %r87;
	mad.lo.s32 	%r89, %r88, %r34, %r3;
	add.s32 	%r90, %r89, %r2;
	mul.wide.u32 	%rd39, %r89, 4;
	add.s64 	%rd40, %rd38, %rd39;
	ld.global.f32 	%f46, [%rd40];
	mul.wide.u32 	%rd41, %r90, 4;
	add.s64 	%rd42, %rd38, %rd41;
	ld.global.f32 	%f47, [%rd42];
	mul.f32 	%f48, %f7, %f46;
	mul.f32 	%f49, %f47, %f45;
	sub.f32 	%f50, %f48, %f49;
	st.global.f32 	[%rd40], %f50;
	mul.f32 	%f51, %f46, %f45;
	fma.rn.f32 	%f52, %f7, %f47, %f51;
	st.global.f32 	[%rd42], %f52;
$L__BB0_18:
	ret;

}
	// .globl	rope_freqs_f32
.visible .entry rope_freqs_f32(
	.param .u64 .ptr .align 1 rope_freqs_f32_param_0,
	.param .u32 rope_freqs_f32_param_1,
	.param .u32 rope_freqs_f32_param_2,
	.param .f32 rope_freqs_f32_param_3
)
{
	.reg .pred 	%p<22>;
	.reg .b32 	%r<23>;
	.reg .b32 	%f<83>;
	.reg .b64 	%rd<5>;

	ld.param.u64 	%rd1, [rope_freqs_f32_param_0];
	ld.param.u32 	%r4, [rope_freqs_f32_param_1];
	ld.param.u32 	%r3, [rope_freqs_f32_param_2];
	ld.param.f32 	%f10, [rope_freqs_f32_param_3];
	mov.u32 	%r5, %ctaid.x;
	mov.u32 	%r6, %ntid.x;
	mov.u32 	%r7, %tid.x;
	mad.lo.s32 	%r1, %r5, %r6, %r7;
	mul.lo.s32 	%r8, %r3, %r4;
	setp.ge.u32 	%p1, %r1, %r8;
	mov.f32 	%f82, 0f3F800000;
	@%p1 bra 	$L__BB1_10;
	div.u32 	%r2, %r1, %r3;
	mul.lo.s32 	%r9, %r2, %r3;
	sub.s32 	%r10, %r1, %r9;
	cvt.rn.f32.u32 	%f12, %r10;
	add.f32 	%f13, %f12, %f12;
	shl.b32 	%r11, %r3, 1;
	cvt.rn.f32.u32 	%f14, %r11;
	div.rn.f32 	%f1, %f13, %f14;
	mul.f32 	%f15, %f1, 0f3F000000;
	cvt.rzi.f32.f32 	%f16, %f15;
	add.f32 	%f17, %f16, %f16;
	sub.f32 	%f18, %f1, %f17;
	abs.f32 	%f2, %f18;
	abs.f32 	%f3, %f10;
	setp.lt.f32 	%p2, %f3, 0f00800000;
	mul.f32 	%f19, %f3, 0f4B800000;
	selp.f32 	%f20, %f19, %f3, %p2;
	selp.f32 	%f21, 0fC1C00000, 0f00000000, %p2;
	mov.b32 	%r12, %f20;
	add.s32 	%r13, %r12, -1060439283;
	and.b32  	%r14, %r13, -8388608;
	sub.s32 	%r15, %r12, %r14;
	mov.b32 	%f22, %r15;
	cvt.rn.f32.s32 	%f23, %r14;
	fma.rn.f32 	%f24, %f23, 0f34000000, %f21;
	add.f32 	%f25, %f22, 0fBF800000;
	add.f32 	%f26, %f22, 0f3F800000;
	rcp.approx.ftz.f32 	%f27, %f26;
	add.f32 	%f28, %f25, %f25;
	mul.f32 	%f29, %f28, %f27;
	mul.f32 	%f30, %f29, %f29;
	sub.f32 	%f31, %f25, %f29;
	add.f32 	%f32, %f31, %f31;
	neg.f32 	%f33, %f29;
	fma.rn.f32 	%f34, %f33, %f25, %f32;
	mul.rn.f32 	%f35, %f27, %f34;
	fma.rn.f32 	%f36, %f30, 0f3A2C32E4, 0f3B52E7DB;
	fma.rn.f32 	%f37, %f36, %f30, 0f3C93BB73;
	fma.rn.f32 	%f38, %f37, %f30, 0f3DF6384F;
	mul.rn.f32 	%f39, %f38, %f30;
	fma.rn.f32 	%f40, %f29, 0f3FB8AA3B, %f24;
	sub.f32 	%f41, %f24, %f40;
	fma.rn.f32 	%f42, %f29, 0f3FB8AA3B, %f41;
	fma.rn.f32 	%f43, %f35, 0f3FB8AA3B, %f42;
	fma.rn.f32 	%f44, %f29, 0f32A55E34, %f43;
	mul.f32 	%f45, %f39, 0f40400000;
	fma.rn.f32 	%f46, %f45, %f35, %f44;
	fma.rn.f32 	%f47, %f39, %f29, %f46;
	add.rn.f32 	%f48, %f40, %f47;
	neg.f32 	%f49, %f40;
	add.rn.f32 	%f50, %f48, %f49;
	neg.f32 	%f51, %f50;
	add.rn.f32 	%f52, %f47, %f51;
	mul.rn.f32 	%f53, %f48, %f1;
	neg.f32 	%f54, %f53;
	fma.rn.f32 	%f55, %f48, %f1, %f54;
	fma.rn.f32 	%f56, %f52, %f1, %f55;
	cvt.rni.f32.f32 	%f57, %f53;
	sub.f32 	%f58, %f53, %f57;
	add.f32 	%f59, %f58, %f56;
	fma.rn.f32 	%f60, %f59, 0f391FCB8E, 0f3AAF85ED;
	fma.rn.f32 	%f61, %f60, %f59, 0f3C1D9856;
	fma.rn.f32 	%f62, %f61, %f59, 0f3D6357BB;
	fma.rn.f32 	%f63, %f62, %f59, 0f3E75FDEC;
	fma.rn.f32 	%f64, %f63, %f59, 0f3F317218;
	fma.rn.f32 	%f65, %f64, %f59, 0f3F800000;
	cvt.rzi.s32.f32 	%r16, %f57;
	setp.gt.f32 	%p3, %f57, 0f00000000;
	selp.b32 	%r17, 0, -2097152000, %p3;
	add.s32 	%r18, %r17, 2130706432;
	mov.b32 	%f66, %r18;
	mul.f32 	%f67, %f65, %f66;
	shl.b32 	%r19, %r16, 23;
	sub.s32 	%r20, %r19, %r17;
	mov.b32 	%f68, %r20;
	mul.f32 	%f69, %f67, %f68;
	abs.f32 	%f70, %f53;
	setp.gt.f32 	%p4, %f70, 0f43180000;
	setp.lt.f32 	%p5, %f53, 0f00000000;
	selp.f32 	%f71, 0f00000000, 0f7F800000, %p5;
	selp.f32 	%f4, %f71, %f69, %p4;
	setp.eq.f32 	%p6, %f10, 0f3F800000;
	setp.eq.f32 	%p7, %f1, 0f00000000;
	or.pred  	%p8, %p6, %p7;
	@%p8 bra 	$L__BB1_9;
	setp.num.f32 	%p9, %f3, %f3;
	abs.f32 	%f72, %f1;
	setp.num.f32 	%p10, %f72, %f72;
	and.pred  	%p11, %p9, %p10;
	@%p11 bra 	$L__BB1_4;
	add.rn.f32 	%f82, %f10, %f1;
	bra.uni 	$L__BB1_9;
$L__BB1_4:
	setp.neu.f32 	%p12, %f10, 0f00000000;
	setp.neu.f32 	%p13, %f3, 0f7F800000;
	and.pred  	%p14, %p12, %p13;
	@%p14 bra 	$L__BB1_6;
	setp.neu.f32 	%p21, %f2, 0f3F800000;
	add.f32 	%f77, %f10, %f10;
	mov.b32 	%r21, %f77;
	and.b32  	%r22, %r21, 2147483647;
	mov.b32 	%f78, %r22;
	selp.f32 	%f82, %f78, %f77, %p21;
	bra.uni 	$L__BB1_9;
$L__BB1_6:
	setp.eq.f32 	%p15, %f10, 0fBF800000;
	setp.eq.f32 	%p16, %f72, 0f7F800000;
	and.pred  	%p17, %p15, %p16;
	@%p17 bra 	$L__BB1_9;
	setp.geu.f32 	%p18, %f10, 0f00000000;
	mov.f32 	%f82, %f4;
	@%p18 bra 	$L__BB1_9;
	setp.neu.f32 	%p19, %f2, 0f3F800000;
	neg.f32 	%f74, %f4;
	selp.f32 	%f75, %f4, %f74, %p19;
	cvt.rmi.f32.f32 	%f76, %f1;
	setp.neu.f32 	%p20, %f1, %f76;
	selp.f32 	%f82, 0f7FFFFFFF, %f75, %p20;
$L__BB1_9:
	cvt.rn.f32.u32 	%f79, %r2;
	div.rn.f32 	%f80, %f79, %f82;
	cvta.to.global.u64 	%rd2, %rd1;
	mul.wide.u32 	%rd3, %r1, 4;
	add.s64 	%rd4, %rd2, %rd3;
	st.global.f32 	[%rd4], %f80;
$L__BB1_10:
	ret;

}


// ===== COMPILED SASS (sm_100) =====

	.target	sm_100

	.elftype	@"ET_EXEC"


//--------------------- .note.nv.tkinfo           --------------------------
	.section	.note.nv.tkinfo,"",@"SHT_NOTE"
	.sectionflags	@"SHF_NOTE_NV_TKINFO"
	.tkinfo
        /*0018*/ 	.word	0x00000002
        /*0030*/ 	.string	""
        /*0030*/ 	.string	"ptxas"
        /*0030*/ 	.string	"Cuda compilation tools, release 13.0, V13.0.88"
        /*0030*/ 	.string	"Build cuda_13.0.r13.0/compiler.36424714_0"
        /*0030*/ 	.string	"-arch sm_100 -m 64 "



//--------------------- .note.nv.cuinfo           --------------------------
	.section	.note.nv.cuinfo,"",@"SHT_NOTE"
	.sectionflags	@"SHF_NOTE_NV_CUINFO"
        /*0018*/ 	.short	0x0002
        /*001a*/ 	.short	0x0064
        /*001c*/ 	.short	0x0082
	.zero		2


//--------------------- .nv.info                  --------------------------
	.section	.nv.info,"",@"SHT_CUDA_INFO"
	.align	4


	//----- nvinfo : EIATTR_REGCOUNT
	.align		4
        /*0000*/ 	.byte	0x04, 0x2f
        /*0002*/ 	.short	(.L_2 - .L_1)
	.align		4
.L_1:
        /*0004*/ 	.word	index@(rope_f32)
        /*0008*/ 	.word	0x00000017


	//----- nvinfo : EIATTR_FRAME_SIZE
	.align		4
.L_2:
        /*000c*/ 	.byte	0x04, 0x11
        /*000e*/ 	.short	(.L_4 - .L_3)
	.align		4
.L_3:
        /*0010*/ 	.word	index@(rope_f32)
        /*0014*/ 	.word	0x00000000


	//----- nvinfo : EIATTR_REGCOUNT
	.align		4
.L_4:
        /*0018*/ 	.byte	0x04, 0x2f
        /*001a*/ 	.short	(.L_6 - .L_5)
	.align		4
.L_5:
        /*001c*/ 	.word	index@(rope_freqs_f32)
        /*0020*/ 	.word	0x00000011


	//----- nvinfo : EIATTR_FRAME_SIZE
	.align		4
.L_6:
        /*0024*/ 	.byte	0x04, 0x11
        /*0026*/ 	.short	(.L_8 - .L_7)
	.align		4
.L_7:
        /*0028*/ 	.word	index@($__internal_0_$__cuda_sm3x_div_rn_noftz_f32_slowpath)
        /*002c*/ 	.word	0x00000000


	//----- nvinfo : EIATTR_FRAME_SIZE
	.align		4
.L_8:
        /*0030*/ 	.byte	0x04, 0x11
        /*0032*/ 	.short	(.L_10 - .L_9)
	.align		4
.L_9:
        /*0034*/ 	.word	index@(rope_freqs_f32)
        /*0038*/ 	.word	0x00000000


	//----- nvinfo : EIATTR_MIN_STACK_SIZE
	.align		4
.L_10:
        /*003c*/ 	.byte	0x04, 0x12
        /*003e*/ 	.short	(.L_12 - .L_11)
	.align		4
.L_11:
        /*0040*/ 	.word	index@(rope_freqs_f32)
        /*0044*/ 	.word	0x00000000


	//----- nvinfo : EIATTR_MIN_STACK_SIZE
	.align		4
.L_12:
        /*0048*/ 	.byte	0x04, 0x12
        /*004a*/ 	.short	(.L_14 - .L_13)
	.align		4
.L_13:
        /*004c*/ 	.word	index@(rope_f32)
        /*0050*/ 	.word	0x00000000
.L_14:


//--------------------- .nv.compat                --------------------------
	.section	.nv.compat,"",@"SHT_CUDA_COMPAT_INFO"
	.align	4
        /*0000*/ 	.byte	0x02, 0x09, 0x00, 0x00, 0x02, 0x02, 0x01, 0x00, 0x02, 0x05, 0x05, 0x00, 0x03, 0x07, 0x01, 0x01
        /*0010*/ 	.byte	0x02, 0x03, 0x00, 0x00, 0x02, 0x06, 0x01, 0x00, 0x04, 0x0b, 0x08, 0x00, 0x01, 0x00, 0x00, 0x00
        /*0020*/ 	.byte	0x00, 0x00, 0x00, 0x00


//--------------------- .nv.info.rope_freqs_f32   --------------------------
	.section	.nv.info.rope_freqs_f32,"",@"SHT_CUDA_INFO"
	.sectionflags	@""
	.align	4


	//----- nvinfo : EIATTR_CUDA_API_VERSION
	.align		4
        /*0000*/ 	.byte	0x04, 0x37
        /*0002*/ 	.short	(.L_16 - .L_15)
.L_15:
        /*0004*/ 	.word	0x00000082


	//----- nvinfo : EIATTR_KPARAM_INFO
	.align		4
.L_16:
        /*0008*/ 	.byte	0x04, 0x17
        /*000a*/ 	.short	(.L_18 - .L_17)
.L_17:
        /*000c*/ 	.word	0x00000000
        /*0010*/ 	.short	0x0003
        /*0012*/ 	.short	0x0010
        /*0014*/ 	.byte	0x00, 0xf0, 0x11, 0x00


	//----- nvinfo : EIATTR_KPARAM_INFO
	.align		4
.L_18:
        /*0018*/ 	.byte	0x04, 0x17
        /*001a*/ 	.short	(.L_20 - .L_19)
.L_19:
        /*001c*/ 	.word	0x00000000
        /*0020*/ 	.short	0x0002
        /*0022*/ 	.short	0x000c
        /*0024*/ 	.byte	0x00, 0xf0, 0x11, 0x00


	//----- nvinfo : EIATTR_KPARAM_INFO
	.align		4
.L_20:
        /*0028*/ 	.byte	0x04, 0x17
        /*002a*/ 	.short	(.L_22 - .L_21)
.L_21:
        /*002c*/ 	.word	0x00000000
        /*0030*/ 	.short	0x0001
        /*0032*/ 	.short	0x0008
        /*0034*/ 	.byte	0x00, 0xf0, 0x11, 0x00


	//----- nvinfo : EIATTR_KPARAM_INFO
	.align		4
.L_22:
        /*0038*/ 	.byte	0x04, 0x17
        /*003a*/ 	.short	(.L_24 - .L_23)
.L_23:
        /*003c*/ 	.word	0x00000000
        /*0040*/ 	.short	0x0000
        /*0042*/ 	.short	0x0000
        /*0044*/ 	.byte	0x00, 0xf5, 0x21, 0x00


	//----- nvinfo : EIATTR_SPARSE_MMA_MASK
	.align		4
.L_24:
        /*0048*/ 	.byte	0x03, 0x50
        /*004a*/ 	.short	0x0000


	//----- nvinfo : EIATTR_MAXREG_COUNT
	.align		4
        /*004c*/ 	.byte	0x03, 0x1b
        /*004e*/ 	.short	0x00ff


	//----- nvinfo : EIATTR_MERCURY_ISA_VERSION
	.align		4
        /*0050*/ 	.byte	0x03, 0x5f
        /*0052*/ 	.short	0x0101


	//----- nvinfo : EIATTR_VRC_CTA_INIT_COUNT
	.align		4
        /*0054*/ 	.byte	0x02, 0x4a
	.zero		1
	.zero		1


	//----- nvinfo : EIATTR_EXIT_INSTR_OFFSETS
	.align		4
        /*0058*/ 	.byte	0x04, 0x1c
        /*005a*/ 	.short	(.L_26 - .L_25)


	//   ....[0]....
.L_25:
        /*005c*/ 	.word	0x00000080


	//   ....[1]....
        /*0060*/ 	.word	0x000009c0


	//----- nvinfo : EIATTR_CRS_STACK_SIZE
	.align		4
.L_26:
        /*0064*/ 	.byte	0x04, 0x1e
        /*0066*/ 	.short	(.L_28 - .L_27)
.L_27:
        /*0068*/ 	.word	0x00000000


	//----- nvinfo : EIATTR_CBANK_PARAM_SIZE
	.align		4
.L_28:
        /*006c*/ 	.byte	0x03, 0x19
        /*006e*/ 	.short	0x0014


	//----- nvinfo : EIATTR_PARAM_CBANK
	.align		4
        /*0070*/ 	.byte	0x04, 0x0a
        /*0072*/ 	.short	(.L_30 - .L_29)
	.align		4
.L_29:
        /*0074*/ 	.word	index@(.nv.constant0.rope_freqs_f32)
        /*0078*/ 	.short	0x0380
        /*007a*/ 	.short	0x0014


	//----- nvinfo : EIATTR_SW_WAR
	.align		4
.L_30:
        /*007c*/ 	.byte	0x04, 0x36
        /*007e*/ 	.short	(.L_32 - .L_31)
.L_31:
        /*0080*/ 	.word	0x00000008
.L_32:


//--------------------- .nv.info.rope_f32         --------------------------
	.section	.nv.info.rope_f32,"",@"SHT_CUDA_INFO"
	.sectionflags	@""
	.align	4


	//----- nvinfo : EIATTR_CUDA_API_VERSION
	.align		4
        /*0000*/ 	.byte	0x04, 0x37
        /*0002*/ 	.short	(.L_34 - .L_33)
.L_33:
        /*0004*/ 	.word	0x00000082


	//----- nvinfo : EIATTR_KPARAM_INFO
	.align		4
.L_34:
        /*0008*/ 	.byte	0x04, 0x17
        /*000a*/ 	.short	(.L_36 - .L_35)
.L_35:
        /*000c*/ 	.word	0x00000000
        /*0010*/ 	.short	0x0004
        /*0012*/ 	.short	0x0018
        /*0014*/ 	.byte	0x00, 0xf0, 0x11, 0x00


	//----- nvinfo : EIATTR_KPARAM_INFO
	.align		4
.L_36:
        /*0018*/ 	.byte	0x04, 0x17
        /*001a*/ 	.short	(.L_38 - .L_37)
.L_37:
        /*001c*/ 	.word	0x00000000
        /*0020*/ 	.short	0x0003
        /*0022*/ 	.short	0x0014
        /*0024*/ 	.byte	0x00, 0xf0, 0x11, 0x00


	//----- nvinfo : EIATTR_KPARAM_INFO
	.align		4
.L_38:
        /*0028*/ 	.byte	0x04, 0x17
        /*002a*/ 	.short	(.L_40 - .L_39)
.L_39:
        /*002c*/ 	.word	0x00000000
        /*0030*/ 	.short	0x0002
        /*0032*/ 	.short	0x0010
        /*0034*/ 	.byte	0x00, 0xf0, 0x11, 0x00


	//----- nvinfo : EIATTR_KPARAM_INFO
	.align		4
.L_40:
        /*0038*/ 	.byte	0x04, 0x17
        /*003a*/ 	.short	(.L_42 - .L_41)
.L_41:
        /*003c*/ 	.word	0x00000000
        /*0040*/ 	.short	0x0001
        /*0042*/ 	.short	0x0008
        /*0044*/ 	.byte	0x00, 0xf5, 0x21, 0x00


	//----- nvinfo : EIATTR_KPARAM_INFO
	.align		4
.L_42:
        /*0048*/ 	.byte	0x04, 0x17
        /*004a*/ 	.short	(.L_44 - .L_43)
.L_43:
        /*004c*/ 	.word	0x00000000
        /*0050*/ 	.short	0x0000
        /*0052*/ 	.short	0x0000
        /*0054*/ 	.byte	0x00, 0xf5, 0x21, 0x00


	//----- nvinfo : EIATTR_SPARSE_MMA_MASK
	.align		4
.L_44:
        /*0058*/ 	.byte	0x03, 0x50
        /*005a*/ 	.short	0x0000


	//----- nvinfo : EIATTR_MAXREG_COUNT
	.align		4
        /*005c*/ 	.byte	0x03, 0x1b
        /*005e*/ 	.short	0x00ff


	//----- nvinfo : EIATTR_MERCURY_ISA_VERSION
	.align		4
        /*0060*/ 	.byte	0x03, 0x5f
        /*0062*/ 	.short	0x0101


	//----- nvinfo : EIATTR_VRC_CTA_INIT_COUNT
	.align		4
        /*0064*/ 	.byte	0x02, 0x4a
	.zero		1
	.zero		1


	//----- nvinfo : EIATTR_EXIT_INSTR_OFFSETS
	.align		4
        /*0068*/ 	.byte	0x04, 0x1c
        /*006a*/ 	.short	(.L_46 - .L_45)


	//   ....[0]....
.L_45:
        /*006c*/ 	.word	0x000000b0


	//   ....[1]....
        /*0070*/ 	.word	0x00001480


	//----- nvinfo : EIATTR_CRS_STACK_SIZE
	.align		4
.L_46:
        /*0074*/ 	.byte	0x04, 0x1e
        /*0076*/ 	.short	(.L_48 - .L_47)
.L_47:
        /*0078*/ 	.word	0x00000000


	//----- nvinfo : EIATTR_CBANK_PARAM_SIZE
	.align		4
.L_48:
        /*007c*/ 	.byte	0x03, 0x19
        /*007e*/ 	.short	0x001c


	//----- nvinfo : EIATTR_PARAM_CBANK
	.align		4
        /*0080*/ 	.byte	0x04, 0x0a
        /*0082*/ 	.short	(.L_50 - .L_49)
	.align		4
.L_49:
        /*0084*/ 	.word	index@(.nv.constant0.rope_f32)
        /*0088*/ 	.short	0x0380
        /*008a*/ 	.short	0x001c


	//----- nvinfo : EIATTR_SW_WAR
	.align		4
.L_50:
        /*008c*/ 	.byte	0x04, 0x36
        /*008e*/ 	.short	(.L_52 - .L_51)
.L_51:
        /*0090*/ 	.word	0x00000008
.L_52:


//--------------------- .nv.callgraph             --------------------------
	.section	.nv.callgraph,"",@"SHT_CUDA_CALLGRAPH"
	.align	4
	.sectionentsize	8
	.align		4
        /*0000*/ 	.word	0x00000000
	.align		4
        /*0004*/ 	.word	0xffffffff
	.align		4
        /*0008*/ 	.word	0x00000000
	.align		4
        /*000c*/ 	.word	0xfffffffe
	.align		4
        /*0010*/ 	.word	0x00000000
	.align		4
        /*0014*/ 	.word	0xfffffffd
	.align		4
        /*0018*/ 	.word	0x00000000
	.align		4
        /*001c*/ 	.word	0xfffffffc


//--------------------- .nv.constant4             --------------------------
	.section	.nv.constant4,"a",@progbits
	.align	8
	.align		8
.nv.constant4:
        /*0000*/ 	.dword	__cudart_i2opi_f


//--------------------- .text.rope_freqs_f32      --------------------------
	.section	.text.rope_freqs_f32,"ax",@progbits
	.align	128
        .global         rope_freqs_f32
        .type           rope_freqs_f32,@function
        .size           rope_freqs_f32,(.L_x_29 - rope_freqs_f32)
        .other          rope_freqs_f32,@"STO_CUDA_ENTRY STV_DEFAULT"
rope_freqs_f32:
.text.rope_freqs_f32:
[----:B------:R-:W-:Y:S01]  /*0000*/  LDC R1, c[0x0][0x37c] ;  /* 0x0000df00ff017b82 */ /* 0x000fe20000000800 */
[----:B------:R-:W0:Y:S07]  /*0010*/  S2R R3, SR_TID.X ;  /* 0x0000000000037919 */ /* 0x000e2e0000002100 */
[----:B------:R-:W0:Y:S01]  /*0020*/  S2UR UR6, SR_CTAID.X ;  /* 0x00000000000679c3 */ /* 0x000e220000002500 */
[----:B------:R-:W1:Y:S07]  /*0030*/  LDCU.64 UR4, c[0x0][0x388] ;  /* 0x00007100ff0477ac */ /* 0x000e6e0008000a00 */
[----:B------:R-:W0:Y:S01]  /*0040*/  LDC R2, c[0x0][0x360] ;  /* 0x0000d800ff027b82 */ /* 0x000e220000000800 */
[----:B-1----:R-:W-:Y:S01]  /*0050*/  UIMAD UR4, UR5, UR4, URZ ;  /* 0x00000004050472a4 */ /* 0x002fe2000f8e02ff */
[----:B0-----:R-:W-:-:S05]  /*0060*/  IMAD R2, R2, UR6, R3 ;  /* 0x0000000602027c24 */ /* 0x001fca000f8e0203 */
[----:B------:R-:W-:-:S13]  /*0070*/  ISETP.GE.U32.AND P0, PT, R2, UR4, PT ;  /* 0x0000000402007c0c */ /* 0x000fda000bf06070 */
[----:B------:R-:W-:Y:S05]  /*0080*/  @P0 EXIT ;  /* 0x000000000000094d */ /* 0x000fea0003800000 */
[----:B------:R-:W0:Y:S01]  /*0090*/  I2F.U32.RP R0, UR5 ;  /* 0x0000000500007d06 */ /* 0x000e220008209000 */
[----:B------:R-:W-:Y:S01]  /*00a0*/  HFMA2 R4, -RZ, RZ, 0, 0 ;  /* 0x00000000ff047431 */ /* 0x000fe200000001ff */
[----:B------:R-:W-:Y:S01]  /*00b0*/  ISETP.NE.U32.AND P2, PT, RZ, UR5, PT ;  /* 0x00000005ff007c0c */ /* 0x000fe2000bf45070 */
[----:B------:R-:W-:Y:S01]  /*00c0*/  USHF.L.U32 UR4, UR5, 0x1, URZ ;  /* 0x0000000105047899 */ /* 0x000fe200080006ff */
[----:B------:R-:W-:Y:S05]  /*00d0*/  BSSY.RECONVERGENT B0, `(.L_x_0) ;  /* 0x0000022000007945 */ /* 0x000fea0003800200 */
[----:B------:R-:W-:-:S04]  /*00e0*/  I2FP.F32.U32 R7, UR4 ;  /* 0x0000000400077c45 */ /* 0x000fc80008201000 */
[----:B------:R-:W-:Y:S08]  /*00f0*/  MUFU.RCP R6, R7 ;  /* 0x0000000700067308 */ /* 0x000ff00000001000 */
[----:B0-----:R-:W0:Y:S02]  /*0100*/  MUFU.RCP R0, R0 ;  /* 0x0000000000007308 */ /* 0x001e240000001000 */
[----:B0-----:R-:W-:-:S06]  /*0110*/  VIADD R5, R0, 0xffffffe ;  /* 0x0ffffffe00057836 */ /* 0x001fcc0000000000 */
[----:B------:R-:W0:Y:S02]  /*0120*/  F2I.FTZ.U32.TRUNC.NTZ R5, R5 ;  /* 0x0000000500057305 */ /* 0x000e24000021f000 */
[----:B0-----:R-:W-:-:S04]  /*0130*/  IMAD.MOV R3, RZ, RZ, -R5 ;  /* 0x000000ffff037224 */ /* 0x001fc800078e0a05 */
[----:B------:R-:W-:-:S04]  /*0140*/  IMAD R3, R3, UR5, RZ ;  /* 0x0000000503037c24 */ /* 0x000fc8000f8e02ff */
[----:B------:R-:W-:Y:S01]  /*0150*/  IMAD.HI.U32 R3, R5, R3, R4 ;  /* 0x0000000305037227 */ /* 0x000fe200078e0004 */
[----:B------:R-:W-:-:S05]  /*0160*/  MOV R5, 0x3f800000 ;  /* 0x3f80000000057802 */ /* 0x000fca0000000f00 */
[----:B------:R-:W-:-:S04]  /*0170*/  IMAD.HI.U32 R4, R3, R2, RZ ;  /* 0x0000000203047227 */ /* 0x000fc800078e00ff */
[----:B------:R-:W-:-:S04]  /*0180*/  IMAD.MOV R3, RZ, RZ, -R4 ;  /* 0x000000ffff037224 */ /* 0x000fc800078e0a04 */
[----:B------:R-:W-:-:S05]  /*0190*/  IMAD R3, R3, UR5, R2 ;  /* 0x0000000503037c24 */ /* 0x000fca000f8e0202 */
[----:B------:R-:W-:-:S13]  /*01a0*/  ISETP.GE.U32.AND P0, PT, R3, UR5, PT ;  /* 0x0000000503007c0c */ /* 0x000fda000bf06070 */
[----:B------:R-:W-:Y:S01]  /*01b0*/  @P0 VIADD R3, R3, -UR5 ;  /* 0x8000000503030c36 */ /* 0x000fe20008000000 */
[----:B------:R-:W-:-:S04]  /*01c0*/  @P0 IADD3 R4, PT, PT, R4, 0x1, RZ ;  /* 0x0000000104040810 */ /* 0x000fc80007ffe0ff */
[----:B------:R-:W-:-:S13]  /*01d0*/  ISETP.GE.U32.AND P1, PT, R3, UR5, PT ;  /* 0x0000000503007c0c */ /* 0x000fda000bf26070 */
[----:B------:R-:W-:Y:S01]  /*01e0*/  @P1 VIADD R4, R4, 0x1 ;  /* 0x0000000104041836 */ /* 0x000fe20000000000 */
[----:B------:R-:W-:-:S05]  /*01f0*/  @!P2 LOP3.LUT R4, RZ, UR5, RZ, 0x33, !PT ;  /* 0x00000005ff04ac12 */ /* 0x000fca000f8e33ff */
[----:B------:R-:W-:-:S04]  /*0200*/  IMAD.MOV R3, RZ, RZ, -R4 ;  /* 0x000000ffff037224 */ /* 0x000fc800078e0a04 */
[----:B------:R-:W-:Y:S02]  /*0210*/  IMAD R0, R3, UR5, R2 ;  /* 0x0000000503007c24 */ /* 0x000fe4000f8e0202 */
[----:B------:R-:W-:-:S03]  /*0220*/  FFMA R3, -R7, R6, 1 ;  /* 0x3f80000007037423 */ /* 0x000fc60000000106 */
[----:B------:R-:W-:Y:S01]  /*0230*/  I2FP.F32.U32 R0, R0 ;  /* 0x0000000000007245 */ /* 0x000fe20000201000 */
[----:B------:R-:W-:-:S04]  /*0240*/  FFMA R3, R6, R3, R6 ;  /* 0x0000000306037223 */ /* 0x000fc80000000006 */
[----:B------:R-:W-:-:S04]  /*0250*/  FADD R0, R0, R0 ;  /* 0x0000000000007221 */ /* 0x000fc80000000000 */
[----:B------:R-:W0:Y:S01]  /*0260*/  FCHK P0, R0, R7 ;  /* 0x0000000700007302 */ /* 0x000e220000000000 */
[----:B------:R-:W-:-:S04]  /*0270*/  FFMA R6, R0, R3, RZ ;  /* 0x0000000300067223 */ /* 0x000fc800000000ff */
[----:B------:R-:W-:-:S04]  /*0280*/  FFMA R8, -R7, R6, R0 ;  /* 0x0000000607087223 */ /* 0x000fc80000000100 */
[----:B------:R-:W-:Y:S01]  /*0290*/  FFMA R3, R3, R8, R6 ;  /* 0x0000000803037223 */ /* 0x000fe20000000006 */
[----:B0-----:R-:W-:Y:S06]  /*02a0*/  @!P0 BRA `(.L_x_1) ;  /* 0x0000000000108947 */ /* 0x001fec0003800000 */
[----:B------:R-:W-:Y:S01]  /*02b0*/  IMAD.MOV.U32 R3, RZ, RZ, R7 ;  /* 0x000000ffff037224 */ /* 0x000fe200078e0007 */
[----:B------:R-:W-:-:S07]  /*02c0*/  MOV R6, 0x2e0 ;  /* 0x000002e000067802 */ /* 0x000fce0000000f00 */
[----:B------:R-:W-:Y:S05]  /*02d0*/  CALL.REL.NOINC `($__internal_0_$__cuda_sm3x_div_rn_noftz_f32_slowpath) ;  /* 0x0000000400bc7944 */ /* 0x000fea0003c00000 */
[----:B------:R-:W-:-:S07]  /*02e0*/  MOV R3, R0 ;  /* 0x0000000000037202 */ /* 0x000fce0000000f00 */
.L_x_1:
[----:B------:R-:W-:Y:S05]  /*02f0*/  BSYNC.RECONVERGENT B0 ;  /* 0x0000000000007941 */ /* 0x000fea0003800200 */
.L_x_0:
[----:B------:R-:W0:Y:S01]  /*0300*/  LDC R0, c[0x0][0x390] ;  /* 0x0000e400ff007b82 */ /* 0x000e220000000800 */
[----:B------:R-:W-:Y:S01]  /*0310*/  IMAD.MOV.U32 R14, RZ, RZ, 0x3a2c32e4 ;  /* 0x3a2c32e4ff0e7424 */ /* 0x000fe200078e00ff */
[----:B------:R-:W-:Y:S01]  /*0320*/  BSSY.RECONVERGENT B0, `(.L_x_2) ;  /* 0x0000056000007945 */ /* 0x000fe20003800200 */
[C---:B0-----:R-:W-:Y:S01]  /*0330*/  FMUL R7, |R0|.reuse, 16777216 ;  /* 0x4b80000000077820 */ /* 0x041fe20000400200 */
[----:B------:R-:W-:-:S04]  /*0340*/  FSETP.GEU.AND P0, PT, |R0|, 1.175494350822287508e-38, PT ;  /* 0x008000000000780b */ /* 0x000fc80003f0e200 */
[----:B------:R-:W-:-:S05]  /*0350*/  FSEL R7, R7, |R0|, !P0 ;  /* 0x4000000007077208 */ /* 0x000fca0004000000 */
[----:B------:R-:W-:-:S05]  /*0360*/  VIADD R6, R7, 0xc0cafb0d ;  /* 0xc0cafb0d07067836 */ /* 0x000fca0000000000 */
[----:B------:R-:W-:Y:S02]  /*0370*/  LOP3.LUT R8, R6, 0xff800000, RZ, 0xc0, !PT ;  /* 0xff80000006087812 */ /* 0x000fe400078ec0ff */
[----:B------:R-:W-:Y:S02]  /*0380*/  FSEL R6, RZ, -24, P0 ;  /* 0xc1c00000ff067808 */ /* 0x000fe40000000000 */
[----:B------:R-:W-:-:S05]  /*0390*/  IADD3 R7, PT, PT, R7, -R8, RZ ;  /* 0x8000000807077210 */ /* 0x000fca0007ffe0ff */
[C---:B------:R-:W-:Y:S01]  /*03a0*/  FADD R10, R7.reuse, 1 ;  /* 0x3f800000070a7421 */ /* 0x040fe20000000000 */
[----:B------:R-:W-:Y:S01]  /*03b0*/  FADD R9, R7, -1 ;  /* 0xbf80000007097421 */ /* 0x000fe20000000000 */
[----:B------:R-:W-:-:S03]  /*03c0*/  I2FP.F32.S32 R7, R8 ;  /* 0x0000000800077245 */ /* 0x000fc60000201400 */
[----:B------:R-:W-:Y:S01]  /*03d0*/  FADD R11, R9, R9 ;  /* 0x00000009090b7221 */ /* 0x000fe20000000000 */
[----:B------:R-:W0:Y:S01]  /*03e0*/  MUFU.RCP R10, R10 ;  /* 0x0000000a000a7308 */ /* 0x000e220000001000 */
[----:B------:R-:W-:Y:S02]  /*03f0*/  FFMA R7, R7, 1.1920928955078125e-07, R6 ;  /* 0x3400000007077823 */ /* 0x000fe40000000006 */
[----:B0-----:R-:W-:-:S04]  /*0400*/  FMUL R8, R10, R11 ;  /* 0x0000000b0a087220 */ /* 0x001fc80000400000 */
[----:B------:R-:W-:Y:S01]  /*0410*/  FADD R12, R9, -R8 ;  /* 0x80000008090c7221 */ /* 0x000fe20000000000 */
[C---:B------:R-:W-:Y:S01]  /*0420*/  FMUL R11, R8.reuse, R8 ;  /* 0x00000008080b7220 */ /* 0x040fe20000400000 */
[----:B------:R-:W-:Y:S02]  /*0430*/  FFMA R6, R8, 1.4426950216293334961, R7 ;  /* 0x3fb8aa3b08067823 */ /* 0x000fe40000000007 */
[----:B------:R-:W-:Y:S01]  /*0440*/  FADD R12, R12, R12 ;  /* 0x0000000c0c0c7221 */ /* 0x000fe20000000000 */
[----:B------:R-:W-:Y:S01]  /*0450*/  FFMA R14, R11, R14, 0.0032181653659790754318 ;  /* 0x3b52e7db0b0e7423 */ /* 0x000fe2000000000e */
[----:B------:R-:W-:Y:S02]  /*0460*/  FADD R7, R7, -R6 ;  /* 0x8000000607077221 */ /* 0x000fe40000000000 */
[----:B------:R-:W-:Y:S01]  /*0470*/  FFMA R9, R9, -R8, R12 ;  /* 0x8000000809097223 */ /* 0x000fe2000000000c */
[----:B------:R-:W-:Y:S01]  /*0480*/  FFMA R14, R11, R14, 0.018033718690276145935 ;  /* 0x3c93bb730b0e7423 */ /* 0x000fe2000000000e */
[----:B------:R-:W-:-:S02]  /*0490*/  FFMA R12, R8, 1.4426950216293334961, R7 ;  /* 0x3fb8aa3b080c7823 */ /* 0x000fc40000000007 */
[----:B------:R-:W-:Y:S01]  /*04a0*/  FMUL R9, R10, R9 ;  /* 0x000000090a097220 */ /* 0x000fe20000400000 */
[----:B------:R-:W-:-:S03]  /*04b0*/  FFMA R14, R11, R14, 0.12022458761930465698 ;  /* 0x3df6384f0b0e7423 */ /* 0x000fc6000000000e */
[----:B------:R-:W-:Y:S01]  /*04c0*/  FFMA R7, R9, 1.4426950216293334961, R12 ;  /* 0x3fb8aa3b09077823 */ /* 0x000fe2000000000c */
[----:B------:R-:W-:-:S03]  /*04d0*/  FMUL R11, R11, R14 ;  /* 0x0000000e0b0b7220 */ /* 0x000fc60000400000 */
[----:B------:R-:W-:Y:S01]  /*04e0*/  FFMA R10, R8, 1.9251366722983220825e-08, R7 ;  /* 0x32a55e34080a7823 */ /* 0x000fe20000000007 */
[----:B------:R-:W-:-:S04]  /*04f0*/  FMUL R7, R11, 3 ;  /* 0x404000000b077820 */ /* 0x000fc80000400000 */
[----:B------:R-:W-:-:S04]  /*0500*/  FFMA R10, R9, R7, R10 ;  /* 0x00000007090a7223 */ /* 0x000fc8000000000a */
[----:B------:R-:W-:Y:S01]  /*0510*/  FFMA R11, R8, R11, R10 ;  /* 0x0000000b080b7223 */ /* 0x000fe2000000000a */
[----:B------:R-:W-:-:S03]  /*0520*/  HFMA2 R10, -RZ, RZ, 0.64013671875, -15.109375 ;  /* 0x391fcb8eff0a7431 */ /* 0x000fc600000001ff */
[----:B------:R-:W-:-:S04]  /*0530*/  FADD R7, R6, R11 ;  /* 0x0000000b06077221 */ /* 0x000fc80000000000 */
[----:B------:R-:W-:Y:S01]  /*0540*/  FMUL R8, R7, R3 ;  /* 0x0000000307087220 */ /* 0x000fe20000400000 */
[----:B------:R-:W-:-:S03]  /*0550*/  FADD R6, -R6, R7 ;  /* 0x0000000706067221 */ /* 0x000fc60000000100 */
[----:B------:R-:W0:Y:S01]  /*0560*/  FRND R9, R8 ;  /* 0x0000000800097307 */ /* 0x000e220000201000 */
[----:B------:R-:W-:Y:S01]  /*0570*/  FADD R6, R11, -R6 ;  /* 0x800000060b067221 */ /* 0x000fe20000000000 */
[-C--:B------:R-:W-:Y:S01]  /*0580*/  FFMA R7, R7, R3.reuse, -R8 ;  /* 0x0000000307077223 */ /* 0x080fe20000000808 */
[C---:B------:R-:W-:Y:S02]  /*0590*/  FSETP.GT.AND P1, PT, |R8|.reuse, 152, PT ;  /* 0x431800000800780b */ /* 0x040fe40003f24200 */
[----:B------:R-:W-:Y:S01]  /*05a0*/  FSETP.GEU.AND P2, PT, R8, RZ, PT ;  /* 0x000000ff0800720b */ /* 0x000fe20003f4e000 */
[----:B------:R-:W-:Y:S02]  /*05b0*/  FFMA R6, R6, R3, R7 ;  /* 0x0000000306067223 */ /* 0x000fe40000000007 */
[----:B------:R-:W1:Y:S01]  /*05c0*/  F2I.NTZ R11, R8 ;  /* 0x00000008000b7305 */ /* 0x000e620000203100 */
[----:B0-----:R-:W-:Y:S01]  /*05d0*/  FADD R7, R8, -R9 ;  /* 0x8000000908077221 */ /* 0x001fe20000000000 */
[----:B------:R-:W-:-:S03]  /*05e0*/  FSETP.GT.AND P0, PT, R9, RZ, PT ;  /* 0x000000ff0900720b */ /* 0x000fc60003f04000 */
[----:B------:R-:W-:Y:S01]  /*05f0*/  FADD R7, R6, R7 ;  /* 0x0000000706077221 */ /* 0x000fe20000000000 */
[----:B------:R-:W-:Y:S02]  /*0600*/  SEL R12, RZ, 0x83000000, P0 ;  /* 0x83000000ff0c7807 */ /* 0x000fe40000000000 */
[----:B------:R-:W-:Y:S01]  /*0610*/  FSETP.NEU.AND P0, PT, R3, RZ, PT ;  /* 0x000000ff0300720b */ /* 0x000fe20003f0d000 */
[----:B------:R-:W-:-:S03]  /*0620*/  FFMA R6, R7, R10, 0.0013391353422775864601 ;  /* 0x3aaf85ed07067423 */ /* 0x000fc6000000000a */
[----:B------:R-:W-:Y:S01]  /*0630*/  FSETP.EQ.OR P0, PT, R0, 1, !P0 ;  /* 0x3f8000000000780b */ /* 0x000fe20004702400 */
[----:B------:R-:W-:-:S04]  /*0640*/  FFMA R6, R7, R6, 0.0096188392490148544312 ;  /* 0x3c1d985607067423 */ /* 0x000fc80000000006 */
[----:B------:R-:W-:-:S04]  /*0650*/  FFMA R6, R7, R6, 0.055503588169813156128 ;  /* 0x3d6357bb07067423 */ /* 0x000fc80000000006 */
[----:B------:R-:W-:Y:S01]  /*0660*/  FFMA R10, R7, R6, 0.24022644758224487305 ;  /* 0x3e75fdec070a7423 */ /* 0x000fe20000000006 */
[----:B------:R-:W-:-:S03]  /*0670*/  FMUL R6, R3, 0.5 ;  /* 0x3f00000003067820 */ /* 0x000fc60000400000 */
[----:B------:R-:W-:-:S03]  /*0680*/  FFMA R10, R7, R10, 0.69314718246459960938 ;  /* 0x3f317218070a7423 */ /* 0x000fc6000000000a */
[----:B------:R-:W0:Y:S01]  /*0690*/  FRND.TRUNC R6, R6 ;  /* 0x0000000600067307 */ /* 0x000e22000020d000 */
[----:B------:R-:W-:Y:S01]  /*06a0*/  FFMA R10, R7, R10, 1 ;  /* 0x3f800000070a7423 */ /* 0x000fe2000000000a */
[----:B------:R-:W-:Y:S01]  /*06b0*/  VIADD R7, R12, 0x7f000000 ;  /* 0x7f0000000c077836 */ /* 0x000fe20000000000 */
[----:B-1----:R-:W-:-:S03]  /*06c0*/  LEA R12, R11, -R12, 0x17 ;  /* 0x8000000c0b0c7211 */ /* 0x002fc600078eb8ff */
[----:B------:R-:W-:-:S04]  /*06d0*/  FMUL R7, R10, R7 ;  /* 0x000000070a077220 */ /* 0x000fc80000400000 */
[----:B------:R-:W-:Y:S01]  /*06e0*/  FMUL R7, R7, R12 ;  /* 0x0000000c07077220 */ /* 0x000fe20000400000 */
[----:B------:R-:W-:Y:S01]  /*06f0*/  @P1 FSEL R7, RZ, +INF , !P2 ;  /* 0x7f800000ff071808 */ /* 0x000fe20005000000 */
[----:B0-----:R-:W-:Y:S01]  /*0700*/  FADD R8, R6, R6 ;  /* 0x0000000606087221 */ /* 0x001fe20000000000 */
[----:B------:R-:W-:Y:S06]  /*0710*/  @P0 BRA `(.L_x_3) ;  /* 0x0000000000580947 */ /* 0x000fec0003800000 */
[----:B------:R-:W-:-:S04]  /*0720*/  FSETP.NAN.AND P0, PT, |R3|, |R3|, PT ;  /* 0x400000030300720b */ /* 0x000fc80003f08200 */
[----:B------:R-:W-:-:S13]  /*0730*/  FSETP.NUM.AND P0, PT, |R0|, |R0|, !P0 ;  /* 0x400000000000720b */ /* 0x000fda0004707200 */
[----:B------:R-:W-:Y:S01]  /*0740*/  @!P0 FADD R5, R3, R0 ;  /* 0x0000000003058221 */ /* 0x000fe20000000000 */
[----:B------:R-:W-:Y:S06]  /*0750*/  @!P0 BRA `(.L_x_3) ;  /* 0x0000000000488947 */ /* 0x000fec0003800000 */
[----:B------:R-:W-:Y:S01]  /*0760*/  FSETP.NEU.AND P0, PT, |R0|, +INF , PT ;  /* 0x7f8000000000780b */ /* 0x000fe20003f0d200 */
[----:B------:R-:W-:-:S03]  /*0770*/  FADD R8, -R8, R3 ;  /* 0x0000000308087221 */ /* 0x000fc60000000100 */
[----:B------:R-:W-:-:S04]  /*0780*/  FSETP.NEU.AND P0, PT, R0, RZ, P0 ;  /* 0x000000ff0000720b */ /* 0x000fc8000070d000 */
[----:B------:R-:W-:-:S09]  /*0790*/  FSETP.NEU.AND P1, PT, |R8|, 1, !P0 ;  /* 0x3f8000000800780b */ /* 0x000fd2000472d200 */
[----:B------:R-:W-:-:S05]  /*07a0*/  @!P0 FADD R6, R0, R0 ;  /* 0x0000000000068221 */ /* 0x000fca0000000000 */
[----:B------:R-:W-:-:S05]  /*07b0*/  @P1 LOP3.LUT R6, R6, 0x7fffffff, RZ, 0xc0, !PT ;  /* 0x7fffffff06061812 */ /* 0x000fca00078ec0ff */
[----:B------:R-:W-:Y:S01]  /*07c0*/  @!P0 IMAD.MOV.U32 R5, RZ, RZ, R6 ;  /* 0x000000ffff058224 */ /* 0x000fe200078e0006 */
[----:B------:R-:W-:Y:S06]  /*07d0*/  @!P0 BRA `(.L_x_3) ;  /* 0x0000000000288947 */ /* 0x000fec0003800000 */
[----:B------:R-:W-:Y:S02]  /*07e0*/  FSETP.NEU.AND P0, PT, |R3|, +INF , PT ;  /* 0x7f8000000300780b */ /* 0x000fe40003f0d200 */
[----:B------:R-:W-:-:S13]  /*07f0*/  FSETP.EQ.AND P1, PT, R0, -1, PT ;  /* 0xbf8000000000780b */ /* 0x000fda0003f22000 */
[----:B------:R-:W-:Y:S05]  /*0800*/  @!P0 BRA P1, `(.L_x_3) ;  /* 0x00000000001c8947 */ /* 0x000fea0000800000 */
[----:B------:R-:W-:Y:S02]  /*0810*/  FSETP.GEU.AND P1, PT, R0, RZ, PT ;  /* 0x000000ff0000720b */ /* 0x000fe40003f2e000 */
[----:B------:R-:W-:-:S11]  /*0820*/  MOV R5, R7 ;  /* 0x0000000700057202 */ /* 0x000fd60000000f00 */
[----:B------:R-:W0:Y:S01]  /*0830*/  @!P1 FRND.FLOOR R0, R3 ;  /* 0x0000000300009307 */ /* 0x000e220000205000 */
[----:B------:R-:W-:Y:S02]  /*0840*/  @!P1 FSETP.NEU.AND P2, PT, |R8|, 1, PT ;  /* 0x3f8000000800980b */ /* 0x000fe40003f4d200 */
[----:B0-----:R-:W-:Y:S02]  /*0850*/  @!P1 FSETP.NEU.AND P0, PT, R3, R0, PT ;  /* 0x000000000300920b */ /* 0x001fe40003f0d000 */
[----:B------:R-:W-:-:S04]  /*0860*/  @!P1 FSEL R0, R7, -R7, P2 ;  /* 0x8000000707009208 */ /* 0x000fc80001000000 */
[----:B------:R-:W-:-:S07]  /*0870*/  @!P1 FSEL R5, R0, +QNAN , !P0 ;  /* 0x7fffffff00059808 */ /* 0x000fce0004000000 */
.L_x_3:
[----:B------:R-:W-:Y:S05]  /*0880*/  BSYNC.RECONVERGENT B0 ;  /* 0x0000000000007941 */ /* 0x000fea0003800200 */
.L_x_2:
[----:B------:R-:W0:Y:S01]  /*0890*/  MUFU.RCP R6, R5 ;  /* 0x0000000500067308 */ /* 0x000e220000001000 */
[----:B------:R-:W-:Y:S01]  /*08a0*/  I2FP.F32.U32 R0, R4 ;  /* 0x0000000400007245 */ /* 0x000fe20000201000 */
[----:B------:R-:W1:Y:S01]  /*08b0*/  LDCU.64 UR4, c[0x0][0x358] ;  /* 0x00006b00ff0477ac */ /* 0x000e620008000a00 */
[----:B------:R-:W-:Y:S05]  /*08c0*/  BSSY.RECONVERGENT B0, `(.L_x_4) ;  /* 0x000000c000007945 */ /* 0x000fea0003800200 */
[----:B------:R-:W2:Y:S01]  /*08d0*/  FCHK P0, R0, R5 ;  /* 0x0000000500007302 */ /* 0x000ea20000000000 */
[----:B0-----:R-:W-:-:S04]  /*08e0*/  FFMA R3, R6, -R5, 1 ;  /* 0x3f80000006037423 */ /* 0x001fc80000000805 */
[----:B------:R-:W-:-:S04]  /*08f0*/  FFMA R3, R6, R3, R6 ;  /* 0x0000000306037223 */ /* 0x000fc80000000006 */
[----:B------:R-:W-:-:S04]  /*0900*/  FFMA R4, R0, R3, RZ ;  /* 0x0000000300047223 */ /* 0x000fc800000000ff */
[----:B------:R-:W-:-:S04]  /*0910*/  FFMA R6, R4, -R5, R0 ;  /* 0x8000000504067223 */ /* 0x000fc80000000000 */
[----:B------:R-:W-:Y:S01]  /*0920*/  FFMA R7, R3, R6, R4 ;  /* 0x0000000603077223 */ /* 0x000fe20000000004 */
[----:B-12---:R-:W-:Y:S06]  /*0930*/  @!P0 BRA `(.L_x_5) ;  /* 0x0000000000108947 */ /* 0x006fec0003800000 */
[----:B------:R-:W-:Y:S01]  /*0940*/  IMAD.MOV.U32 R3, RZ, RZ, R5 ;  /* 0x000000ffff037224 */ /* 0x000fe200078e0005 */
[----:B------:R-:W-:-:S07]  /*0950*/  MOV R6, 0x970 ;  /* 0x0000097000067802 */ /* 0x000fce0000000f00 */
[----:B------:R-:W-:Y:S05]  /*0960*/  CALL.REL.NOINC `($__internal_0_$__cuda_sm3x_div_rn_noftz_f32_slowpath) ;  /* 0x0000000000187944 */ /* 0x000fea0003c00000 */
[----:B------:R-:W-:-:S07]  /*0970*/  MOV R7, R0 ;  /* 0x0000000000077202 */ /* 0x000fce0000000f00 */
.L_x_5:
[----:B------:R-:W-:Y:S05]  /*0980*/  BSYNC.RECONVERGENT B0 ;  /* 0x0000000000007941 */ /* 0x000fea0003800200 */
.L_x_4:
[----:B------:R-:W0:Y:S02]  /*0990*/  LDC.64 R4, c[0x0][0x380] ;  /* 0x0000e000ff047b82 */ /* 0x000e240000000a00 */
[----:B0-----:R-:W-:-:S05]  /*09a0*/  IMAD.WIDE.U32 R2, R2, 0x4, R4 ;  /* 0x0000000402027825 */ /* 0x001fca00078e0004 */
[----:B------:R-:W-:Y:S01]  /*09b0*/  STG.E desc[UR4][R2.64], R7 ;  /* 0x0000000702007986 */ /* 0x000fe2000c101904 */
[----:B------:R-:W-:Y:S05]  /*09c0*/  EXIT ;  /* 0x000000000000794d */ /* 0x000fea0003800000 */
        .weak           $__internal_0_$__cuda_sm3x_div_rn_noftz_f32_slowpath
        .type           $__internal_0_$__cuda_sm3x_div_rn_noftz_f32_slowpath,@function
        .size           $__internal_0_$__cuda_sm3x_div_rn_noftz_f32_slowpath,(.L_x_29 - $__internal_0_$__cuda_sm3x_div_rn_noftz_f32_slowpath)
$__internal_0_$__cuda_sm3x_div_rn_noftz_f32_slowpath:
[----:B------:R-:W-:Y:S01]  /*09d0*/  SHF.R.U32.HI R8, RZ, 0x17, R3 ;  /* 0x00000017ff087819 */ /* 0x000fe20000011603 */
[----:B------:R-:W-:Y:S01]  /*09e0*/  BSSY.RECONVERGENT B1, `(.L_x_6) ;  /* 0x0000062000017945 */ /* 0x000fe20003800200 */
[----:B------:R-:W-:Y:S02]  /*09f0*/  SHF.R.U32.HI R7, RZ, 0x17, R0 ;  /* 0x00000017ff077819 */ /* 0x000fe40000011600 */
[----:B------:R-:W-:Y:S02]  /*0a00*/  LOP3.LUT R12, R8, 0xff, RZ, 0xc0, !PT ;  /* 0x000000ff080c7812 */ /* 0x000fe400078ec0ff */
[----:B------:R-:W-:-:S03]  /*0a10*/  LOP3.LUT R10, R7, 0xff, RZ, 0xc0, !PT ;  /* 0x000000ff070a7812 */ /* 0x000fc600078ec0ff */
[----:B------:R-:W-:Y:S01]  /*0a20*/  VIADD R9, R12, 0xffffffff ;  /* 0xffffffff0c097836 */ /* 0x000fe20000000000 */
[----:B------:R-:W-:-:S04]  /*0a30*/  IADD3 R8, PT, PT, R10, -0x1, RZ ;  /* 0xffffffff0a087810 */ /* 0x000fc80007ffe0ff */
[----:B------:R-:W-:-:S04]  /*0a40*/  ISETP.GT.U32.AND P0, PT, R9, 0xfd, PT ;  /* 0x000000fd0900780c */ /* 0x000fc80003f04070 */
[----:B------:R-:W-:-:S13]  /*0a50*/  ISETP.GT.U32.OR P0, PT, R8, 0xfd, P0 ;  /* 0x000000fd0800780c */ /* 0x000fda0000704470 */
[----:B------:R-:W-:Y:S01]  /*0a60*/  @!P0 IMAD.MOV.U32 R7, RZ, RZ, RZ ;  /* 0x000000ffff078224 */ /* 0x000fe200078e00ff */
[----:B------:R-:W-:Y:S06]  /*0a70*/  @!P0 BRA `(.L_x_7) ;  /* 0x00000000005c8947 */ /* 0x000fec0003800000 */
[----:B------:R-:W-:Y:S02]  /*0a80*/  FSETP.GTU.FTZ.AND P0, PT, |R0|, +INF , PT ;  /* 0x7f8000000000780b */ /* 0x000fe40003f1c200 */
[----:B------:R-:W-:-:S04]  /*0a90*/  FSETP.GTU.FTZ.AND P1, PT, |R3|, +INF , PT ;  /* 0x7f8000000300780b */ /* 0x000fc80003f3c200 */
[----:B------:R-:W-:-:S13]  /*0aa0*/  PLOP3.LUT P0, PT, P0, P1, PT, 0xf8, 0x8f ;  /* 0x00000000008f781c */ /* 0x000fda0000703f70 */
[----:B------:R-:W-:Y:S05]  /*0ab0*/  @P0 BRA `(.L_x_8) ;  /* 0x00000004004c0947 */ /* 0x000fea0003800000 */
[----:B------:R-:W-:-:S13]  /*0ac0*/  LOP3.LUT P0, RZ, R3, 0x7fffffff, R0, 0xc8, !PT ;  /* 0x7fffffff03ff7812 */ /* 0x000fda000780c800 */
[----:B------:R-:W-:Y:S05]  /*0ad0*/  @!P0 BRA `(.L_x_9) ;  /* 0x00000004003c8947 */ /* 0x000fea0003800000 */
[C---:B------:R-:W-:Y:S02]  /*0ae0*/  FSETP.NEU.FTZ.AND P2, PT, |R0|.reuse, +INF , PT ;  /* 0x7f8000000000780b */ /* 0x040fe40003f5d200 */
[----:B------:R-:W-:Y:S02]  /*0af0*/  FSETP.NEU.FTZ.AND P1, PT, |R3|, +INF , PT ;  /* 0x7f8000000300780b */ /* 0x000fe40003f3d200 */
[----:B------:R-:W-:-:S11]  /*0b00*/  FSETP.NEU.FTZ.AND P0, PT, |R0|, +INF , PT ;  /* 0x7f8000000000780b */ /* 0x000fd60003f1d200 */
[----:B------:R-:W-:Y:S05]  /*0b10*/  @!P1 BRA !P2, `(.L_x_9) ;  /* 0x00000004002c9947 */ /* 0x000fea0005000000 */
[----:B------:R-:W-:-:S04]  /*0b20*/  LOP3.LUT P2, RZ, R0, 0x7fffffff, RZ, 0xc0, !PT ;  /* 0x7fffffff00ff7812 */ /* 0x000fc8000784c0ff */
[----:B------:R-:W-:-:S13]  /*0b30*/  PLOP3.LUT P1, PT, P1, P2, PT, 0x2f, 0xf2 ;  /* 0x0000000000f2781c */ /* 0x000fda0000f24577 */
[----:B------:R-:W-:Y:S05]  /*0b40*/  @P1 BRA `(.L_x_10) ;  /* 0x0000000400181947 */ /* 0x000fea0003800000 */
[----:B------:R-:W-:-:S04]  /*0b50*/  LOP3.LUT P1, RZ, R3, 0x7fffffff, RZ, 0xc0, !PT ;  /* 0x7fffffff03ff7812 */ /* 0x000fc8000782c0ff */
[----:B------:R-:W-:-:S13]  /*0b60*/  PLOP3.LUT P0, PT, P0, P1, PT, 0x2f, 0xf2 ;  /* 0x0000000000f2781c */ /* 0x000fda0000702577 */
[----:B------:R-:W-:Y:S05]  /*0b70*/  @P0 BRA `(.L_x_11) ;  /* 0x0000000400000947 */ /* 0x000fea0003800000 */
[----:B------:R-:W-:Y:S02]  /*0b80*/  ISETP.GE.AND P0, PT, R8, RZ, PT ;  /* 0x000000ff0800720c */ /* 0x000fe40003f06270 */
[----:B------:R-:W-:-:S11]  /*0b90*/  ISETP.GE.AND P1, PT, R9, RZ, PT ;  /* 0x000000ff0900720c */ /* 0x000fd60003f26270 */
[----:B------:R-:W-:Y:S01]  /*0ba0*/  @P0 MOV R7, RZ ;  /* 0x000000ff00070202 */ /* 0x000fe20000000f00 */
[----:B------:R-:W-:Y:S02]  /*0bb0*/  @!P0 IMAD.MOV.U32 R7, RZ, RZ, -0x40 ;  /* 0xffffffc0ff078424 */ /* 0x000fe400078e00ff */
[----:B------:R-:W-:Y:S01]  /*0bc0*/  @!P0 FFMA R0, R0, 1.84467440737095516160e+19, RZ ;  /* 0x5f80000000008823 */ /* 0x000fe200000000ff */
[----:B------:R-:W-:Y:S02]  /*0bd0*/  @!P1 FFMA R3, R3, 1.84467440737095516160e+19, RZ ;  /* 0x5f80000003039823 */ /* 0x000fe400000000ff */
[----:B------:R-:W-:-:S07]  /*0be0*/  @!P1 IADD3 R7, PT, PT, R7, 0x40, RZ ;  /* 0x0000004007079810 */ /* 0x000fce0007ffe0ff */
.L_x_7:
[----:B------:R-:W-:Y:S01]  /*0bf0*/  LEA R8, R12, 0xc0800000, 0x17 ;  /* 0xc08000000c087811 */ /* 0x000fe200078eb8ff */
[----:B------:R-:W-:Y:S04]  /*0c00*/  BSSY.RECONVERGENT B2, `(.L_x_12) ;  /* 0x0000036000027945 */ /* 0x000fe80003800200 */
[----:B------:R-:W-:Y:S01]  /*0c10*/  IMAD.IADD R8, R3, 0x1, -R8 ;  /* 0x0000000103087824 */ /* 0x000fe200078e0a08 */
[----:B------:R-:W-:-:S03]  /*0c20*/  IADD3 R3, PT, PT, R10, -0x7f, RZ ;  /* 0xffffff810a037810 */ /* 0x000fc60007ffe0ff */
[----:B------:R0:W1:Y:S01]  /*0c30*/  MUFU.RCP R9, R8 ;  /* 0x0000000800097308 */ /* 0x0000620000001000 */
[----:B------:R-:W-:Y:S01]  /*0c40*/  FADD.FTZ R11, -R8, -RZ ;  /* 0x800000ff080b7221 */ /* 0x000fe20000010100 */
[C---:B------:R-:W-:Y:S01]  /*0c50*/  IMAD R0, R3.reuse, -0x800000, R0 ;  /* 0xff80000003007824 */ /* 0x040fe200078e0200 */
[----:B0-----:R-:W-:-:S05]  /*0c60*/  IADD3 R8, PT, PT, R3, 0x7f, -R12 ;  /* 0x0000007f03087810 */ /* 0x001fca0007ffe80c */
[----:B------:R-:W-:Y:S02]  /*0c70*/  IMAD.IADD R8, R8, 0x1, R7 ;  /* 0x0000000108087824 */ /* 0x000fe400078e0207 */
[----:B-1----:R-:W-:-:S04]  /*0c80*/  FFMA R10, R9, R11, 1 ;  /* 0x3f800000090a7423 */ /* 0x002fc8000000000b */
[----:B------:R-:W-:-:S04]  /*0c90*/  FFMA R14, R9, R10, R9 ;  /* 0x0000000a090e7223 */ /* 0x000fc80000000009 */
[----:B------:R-:W-:-:S04]  /*0ca0*/  FFMA R9, R0, R14, RZ ;  /* 0x0000000e00097223 */ /* 0x000fc800000000ff */
[----:B------:R-:W-:-:S04]  /*0cb0*/  FFMA R10, R11, R9, R0 ;  /* 0x000000090b0a7223 */ /* 0x000fc80000000000 */
[----:B------:R-:W-:-:S04]  /*0cc0*/  FFMA R9, R14, R10, R9 ;  /* 0x0000000a0e097223 */ /* 0x000fc80000000009 */
[----:B------:R-:W-:-:S04]  /*0cd0*/  FFMA R10, R11, R9, R0 ;  /* 0x000000090b0a7223 */ /* 0x000fc80000000000 */
[----:B------:R-:W-:-:S05]  /*0ce0*/  FFMA R0, R14, R10, R9 ;  /* 0x0000000a0e007223 */ /* 0x000fca0000000009 */
[----:B------:R-:W-:-:S04]  /*0cf0*/  SHF.R.U32.HI R3, RZ, 0x17, R0 ;  /* 0x00000017ff037819 */ /* 0x000fc80000011600 */
[----:B------:R-:W-:-:S04]  /*0d00*/  LOP3.LUT R3, R3, 0xff, RZ, 0xc0, !PT ;  /* 0x000000ff03037812 */ /* 0x000fc800078ec0ff */
[----:B------:R-:W-:-:S05]  /*0d10*/  IADD3 R11, PT, PT, R3, R8, RZ ;  /* 0x00000008030b7210 */ /* 0x000fca0007ffe0ff */
[----:B------:R-:W-:-:S05]  /*0d20*/  VIADD R3, R11, 0xffffffff ;  /* 0xffffffff0b037836 */ /* 0x000fca0000000000 */
[----:B------:R-:W-:-:S13]  /*0d30*/  ISETP.GE.U32.AND P0, PT, R3, 0xfe, PT ;  /* 0x000000fe0300780c */ /* 0x000fda0003f06070 */
[----:B------:R-:W-:Y:S05]  /*0d40*/  @!P0 BRA `(.L_x_13) ;  /* 0x0000000000808947 */ /* 0x000fea0003800000 */
[----:B------:R-:W-:-:S13]  /*0d50*/  ISETP.GT.AND P0, PT, R11, 0xfe, PT ;  /* 0x000000fe0b00780c */ /* 0x000fda0003f04270 */
[----:B------:R-:W-:Y:S05]  /*0d60*/  @P0 BRA `(.L_x_14) ;  /* 0x00000000006c0947 */ /* 0x000fea0003800000 */
[----:B------:R-:W-:-:S13]  /*0d70*/  ISETP.GE.AND P0, PT, R11, 0x1, PT ;  /* 0x000000010b00780c */ /* 0x000fda0003f06270 */
[----:B------:R-:W-:Y:S05]  /*0d80*/  @P0 BRA `(.L_x_15) ;  /* 0x0000000000740947 */ /* 0x000fea0003800000 */
[----:B------:R-:W-:Y:S02]  /*0d90*/  ISETP.GE.AND P0, PT, R11, -0x18, PT ;  /* 0xffffffe80b00780c */ /* 0x000fe40003f06270 */
[----:B------:R-:W-:-:S11]  /*0da0*/  LOP3.LUT R0, R0, 0x80000000, RZ, 0xc0, !PT ;  /* 0x8000000000007812 */ /* 0x000fd600078ec0ff */
[----:B------:R-:W-:Y:S05]  /*0db0*/  @!P0 BRA `(.L_x_15) ;  /* 0x0000000000688947 */ /* 0x000fea0003800000 */
[CCC-:B------:R-:W-:Y:S01]  /*0dc0*/  FFMA.RZ R3, R14.reuse, R10.reuse, R9.reuse ;  /* 0x0000000a0e037223 */ /* 0x1c0fe2000000c009 */
[CCC-:B------:R-:W-:Y:S01]  /*0dd0*/  FFMA.RM R8, R14.reuse, R10.reuse, R9.reuse ;  /* 0x0000000a0e087223 */ /* 0x1c0fe20000004009 */
[C---:B------:R-:W-:Y:S02]  /*0de0*/  ISETP.NE.AND P2, PT, R11.reuse, RZ, PT ;  /* 0x000000ff0b00720c */ /* 0x040fe40003f45270 */
[----:B------:R-:W-:Y:S02]  /*0df0*/  ISETP.NE.AND P1, PT, R11, RZ, PT ;  /* 0x000000ff0b00720c */ /* 0x000fe40003f25270 */
[----:B------:R-:W-:Y:S01]  /*0e00*/  LOP3.LUT R7, R3, 0x7fffff, RZ, 0xc0, !PT ;  /* 0x007fffff03077812 */ /* 0x000fe200078ec0ff */
[----:B------:R-:W-:Y:S01]  /*0e10*/  FFMA.RP R3, R14, R10, R9 ;  /* 0x0000000a0e037223 */ /* 0x000fe20000008009 */
[----:B------:R-:W-:Y:S01]  /*0e20*/  IADD3 R10, PT, PT, R11, 0x20, RZ ;  /* 0x000000200b0a7810 */ /* 0x000fe20007ffe0ff */
[----:B------:R-:W-:Y:S01]  /*0e30*/  IMAD.MOV R9, RZ, RZ, -R11 ;  /* 0x000000ffff097224 */ /* 0x000fe200078e0a0b */
[----:B------:R-:W-:-:S02]  /*0e40*/  LOP3.LUT R7, R7, 0x800000, RZ, 0xfc, !PT ;  /* 0x0080000007077812 */ /* 0x000fc400078efcff */
[----:B------:R-:W-:Y:S02]  /*0e50*/  FSETP.NEU.FTZ.AND P0, PT, R3, R8, PT ;  /* 0x000000080300720b */ /* 0x000fe40003f1d000 */
[----:B------:R-:W-:Y:S02]  /*0e60*/  SHF.L.U32 R10, R7, R10, RZ ;  /* 0x0000000a070a7219 */ /* 0x000fe400000006ff */
[----:B------:R-:W-:Y:S02]  /*0e70*/  SEL R8, R9, RZ, P2 ;  /* 0x000000ff09087207 */ /* 0x000fe40001000000 */
[----:B------:R-:W-:Y:S02]  /*0e80*/  ISETP.NE.AND P1, PT, R10, RZ, P1 ;  /* 0x000000ff0a00720c */ /* 0x000fe40000f25270 */
[----:B------:R-:W-:Y:S02]  /*0e90*/  SHF.R.U32.HI R8, RZ, R8, R7 ;  /* 0x00000008ff087219 */ /* 0x000fe40000011607 */
[----:B------:R-:W-:-:S02]  /*0ea0*/  PLOP3.LUT P0, PT, P0, P1, PT, 0xf8, 0x8f ;  /* 0x00000000008f781c */ /* 0x000fc40000703f70 */
[----:B------:R-:W-:Y:S02]  /*0eb0*/  SHF.R.U32.HI R10, RZ, 0x1, R8 ;  /* 0x00000001ff0a7819 */ /* 0x000fe40000011608 */
[----:B------:R-:W-:-:S04]  /*0ec0*/  SEL R3, RZ, 0x1, !P0 ;  /* 0x00000001ff037807 */ /* 0x000fc80004000000 */
[----:B------:R-:W-:-:S04]  /*0ed0*/  LOP3.LUT R3, R3, 0x1, R10, 0xf8, !PT ;  /* 0x0000000103037812 */ /* 0x000fc800078ef80a */
[----:B------:R-:W-:-:S04]  /*0ee0*/  LOP3.LUT R3, R3, R8, RZ, 0xc0, !PT ;  /* 0x0000000803037212 */ /* 0x000fc800078ec0ff */
[----:B------:R-:W-:-:S04]  /*0ef0*/  IADD3 R3, PT, PT, R10, R3, RZ ;  /* 0x000000030a037210 */ /* 0x000fc80007ffe0ff */
[----:B------:R-:W-:Y:S01]  /*0f00*/  LOP3.LUT R0, R3, R0, RZ, 0xfc, !PT ;  /* 0x0000000003007212 */ /* 0x000fe200078efcff */
[----:B------:R-:W-:Y:S06]  /*0f10*/  BRA `(.L_x_15) ;  /* 0x0000000000107947 */ /* 0x000fec0003800000 */
.L_x_14:
[----:B------:R-:W-:-:S04]  /*0f20*/  LOP3.LUT R0, R0, 0x80000000, RZ, 0xc0, !PT ;  /* 0x8000000000007812 */ /* 0x000fc800078ec0ff */
[----:B------:R-:W-:Y:S01]  /*0f30*/  LOP3.LUT R0, R0, 0x7f800000, RZ, 0xfc, !PT ;  /* 0x7f80000000007812 */ /* 0x000fe200078efcff */
[----:B------:R-:W-:Y:S06]  /*0f40*/  BRA `(.L_x_15) ;  /* 0x0000000000047947 */ /* 0x000fec0003800000 */
.L_x_13:
[----:B------:R-:W-:-:S07]  /*0f50*/  IMAD R0, R8, 0x800000, R0 ;  /* 0x0080000008007824 */ /* 0x000fce00078e0200 */
.L_x_15:
[----:B------:R-:W-:Y:S05]  /*0f60*/  BSYNC.RECONVERGENT B2 ;  /* 0x0000000000027941 */ /* 0x000fea0003800200 */
.L_x_12:
[----:B------:R-:W-:Y:S05]  /*0f70*/  BRA `(.L_x_16) ;  /* 0x0000000000207947 */ /* 0x000fea0003800000 */
.L_x_11:
[----:B------:R-:W-:-:S04]  /*0f80*/  LOP3.LUT R0, R3, 0x80000000, R0, 0x48, !PT ;  /* 0x8000000003007812 */ /* 0x000fc800078e4800 */
[----:B------:R-:W-:Y:S01]  /*0f90*/  LOP3.LUT R0, R0, 0x7f800000, RZ, 0xfc, !PT ;  /* 0x7f80000000007812 */ /* 0x000fe200078efcff */
[----:B------:R-:W-:Y:S06]  /*0fa0*/  BRA `(.L_x_16) ;  /* 0x0000000000147947 */ /* 0x000fec0003800000 */
.L_x_10:
[----:B------:R-:W-:Y:S01]  /*0fb0*/  LOP3.LUT R0, R3, 0x80000000, R0, 0x48, !PT ;  /* 0x8000000003007812 */ /* 0x000fe200078e4800 */
[----:B------:R-:W-:Y:S06]  /*0fc0*/  BRA `(.L_x_16) ;  /* 0x00000000000c7947 */ /* 0x000fec0003800000 */
.L_x_9:
[----:B------:R-:W0:Y:S01]  /*0fd0*/  MUFU.RSQ R0, -QNAN ;  /* 0xffc0000000007908 */ /* 0x000e220000001400 */
[----:B------:R-:W-:Y:S05]  /*0fe0*/  BRA `(.L_x_16) ;  /* 0x0000000000047947 */ /* 0x000fea0003800000 */
.L_x_8:
[----:B------:R-:W-:-:S07]  /*0ff0*/  FADD.FTZ R0, R0, R3 ;  /* 0x0000000300007221 */ /* 0x000fce0000010000 */
.L_x_16:
[----:B------:R-:W-:Y:S05]  /*1000*/  BSYNC.RECONVERGENT B1 ;  /* 0x0000000000017941 */ /* 0x000fea0003800200 */
.L_x_6:
[----:B------:R-:W-:-:S04]  /*1010*/  HFMA2 R7, -RZ, RZ, 0, 0 ;  /* 0x00000000ff077431 */ /* 0x000fc800000001ff */
[----:B0-----:R-:W-:Y:S05]  /*1020*/  RET.REL.NODEC R6 `(rope_freqs_f32) ;  /* 0xffffffec06f47950 */ /* 0x001fea0003c3ffff */
.L_x_17:
[----:B------:R-:W-:-:S00]  /*1030*/  BRA `(.L_x_17) ;  /* 0xfffffffc00fc7947 */ /* 0x000fc0000383ffff */
[----:B------:R-:W-:-:S00]  /*1040*/  NOP ;  /* 0x0000000000007918 */ /* 0x000fc00000000000 */
        /* <DEDUP_REMOVED lines=11> */
.L_x_29:


//--------------------- .text.rope_f32            --------------------------
	.section	.text.rope_f32,"ax",@progbits
	.align	128
        .global         rope_f32
        .type           rope_f32,@function
        .size           rope_f32,(.L_x_31 - rope_f32)
        .other          rope_f32,@"STO_CUDA_ENTRY STV_DEFAULT"
rope_f32:
.text.rope_f32:
[----:B------:R-:W-:Y:S01]  /*0000*/  LDC R1, c[0x0][0x37c] ;  /* 0x0000df00ff017b82 */ /* 0x000fe20000000800 */
[----:B------:R-:W0:Y:S07]  /*0010*/  S2R R3, SR_TID.X ;  /* 0x0000000000037919 */ /* 0x000e2e0000002100 */
[----:B------:R-:W0:Y:S01]  /*0020*/  S2UR UR5, SR_CTAID.X ;  /* 0x00000000000579c3 */ /* 0x000e220000002500 */
[----:B------:R-:W1:Y:S01]  /*0030*/  LDCU UR9, c[0x0][0x398] ;  /* 0x00007300ff0977ac */ /* 0x000e620008000800 */
[----:B------:R-:W2:Y:S06]  /*0040*/  LDCU.64 UR6, c[0x0][0x390] ;  /* 0x00007200ff0677ac */ /* 0x000eac0008000a00 */
[----:B------:R-:W0:Y:S01]  /*0050*/  LDC R0, c[0x0][0x360] ;  /* 0x0000d800ff007b82 */ /* 0x000e220000000800 */
[----:B-1----:R-:W-:-:S02]  /*0060*/  USHF.R.U32.HI UR8, URZ, 0x1, UR9 ;  /* 0x00000001ff087899 */ /* 0x002fc40008011609 */
[----:B--2---:R-:W-:-:S04]  /*0070*/  UIMAD UR4, UR7, UR6, URZ ;  /* 0x00000006070472a4 */ /* 0x004fc8000f8e02ff */
[----:B------:R-:W-:Y:S01]  /*0080*/  UIMAD UR4, UR8, UR4, URZ ;  /* 0x00000004080472a4 */ /* 0x000fe2000f8e02ff */
[----:B0-----:R-:W-:-:S05]  /*0090*/  IMAD R0, R0, UR5, R3 ;  /* 0x0000000500007c24 */ /* 0x001fca000f8e0203 */
[----:B------:R-:W-:-:S13]  /*00a0*/  ISETP.GE.U32.AND P0, PT, R0, UR4, PT ;  /* 0x0000000400007c0c */ /* 0x000fda000bf06070 */
[----:B------:R-:W-:Y:S05]  /*00b0*/  @P0 EXIT ;  /* 0x000000000000094d */ /* 0x000fea0003800000 */
[----:B------:R-:W-:Y:S02]  /*00c0*/  UIMAD UR4, UR8, UR7, URZ ;  /* 0x00000007080472a4 */ /* 0x000fe4000f8e02ff */
[----:B------:R-:W0:Y:S01]  /*00d0*/  I2F.U32.RP R4, UR8 ;  /* 0x0000000800047d06 */ /* 0x000e220008209000 */
[----:B------:R-:W-:Y:S01]  /*00e0*/  IMAD R9, RZ, RZ, -UR8 ;  /* 0x80000008ff097e24 */ /* 0x000fe2000f8e02ff */
[----:B------:R-:W-:Y:S01]  /*00f0*/  ISETP.NE.U32.AND P2, PT, RZ, UR8, PT ;  /* 0x00000008ff007c0c */ /* 0x000fe2000bf45070 */
[----:B------:R-:W1:Y:S01]  /*0100*/  LDCU.64 UR10, c[0x0][0x358] ;  /* 0x00006b00ff0a77ac */ /* 0x000e620008000a00 */
[----:B------:R-:W-:-:S04]  /*0110*/  IMAD R11, RZ, RZ, -UR4 ;  /* 0x80000004ff0b7e24 */ /* 0x000fc8000f8e02ff */
[----:B------:R-:W2:Y:S08]  /*0120*/  I2F.U32.RP R5, UR4 ;  /* 0x0000000400057d06 */ /* 0x000eb00008209000 */
[----:B0-----:R-:W0:Y:S08]  /*0130*/  MUFU.RCP R4, R4 ;  /* 0x0000000400047308 */ /* 0x001e300000001000 */
[----:B--2---:R-:W2:Y:S01]  /*0140*/  MUFU.RCP R5, R5 ;  /* 0x0000000500057308 */ /* 0x004ea20000001000 */
[----:B0-----:R-:W-:-:S07]  /*0150*/  VIADD R2, R4, 0xffffffe ;  /* 0x0ffffffe04027836 */ /* 0x001fce0000000000 */
[----:B------:R0:W3:Y:S01]  /*0160*/  F2I.FTZ.U32.TRUNC.NTZ R3, R2 ;  /* 0x0000000200037305 */ /* 0x0000e2000021f000 */
[----:B--2---:R-:W-:-:S07]  /*0170*/  VIADD R6, R5, 0xffffffe ;  /* 0x0ffffffe05067836 */ /* 0x004fce0000000000 */
[----:B------:R2:W4:Y:S01]  /*0180*/  F2I.FTZ.U32.TRUNC.NTZ R7, R6 ;  /* 0x0000000600077305 */ /* 0x000522000021f000 */
[----:B0-----:R-:W-:Y:S02]  /*0190*/  HFMA2 R2, -RZ, RZ, 0, 0 ;  /* 0x00000000ff027431 */ /* 0x001fe400000001ff */
[----:B---3--:R-:W-:Y:S02]  /*01a0*/  IMAD R9, R9, R3, RZ ;  /* 0x0000000309097224 */ /* 0x008fe400078e02ff */
[----:B--2---:R-:W-:Y:S02]  /*01b0*/  IMAD.MOV.U32 R6, RZ, RZ, RZ ;  /* 0x000000ffff067224 */ /* 0x004fe400078e00ff */
[----:B------:R-:W-:Y:S02]  /*01c0*/  IMAD.HI.U32 R3, R3, R9, R2 ;  /* 0x0000000903037227 */ /* 0x000fe400078e0002 */
[----:B------:R-:W0:Y:S02]  /*01d0*/  LDC.64 R8, c[0x0][0x388] ;  /* 0x0000e200ff087b82 */ /* 0x000e240000000a00 */
[----:B----4-:R-:W-:-:S02]  /*01e0*/  IMAD R5, R11, R7, RZ ;  /* 0x000000070b057224 */ /* 0x010fc400078e02ff */
[----:B------:R-:W-:-:S04]  /*01f0*/  IMAD.HI.U32 R4, R3, R0, RZ ;  /* 0x0000000003047227 */ /* 0x000fc800078e00ff */
[----:B------:R-:W-:-:S04]  /*0200*/  IMAD.HI.U32 R5, R7, R5, R6 ;  /* 0x0000000507057227 */ /* 0x000fc800078e0006 */
[----:B------:R-:W-:Y:S02]  /*0210*/  IMAD.MOV R3, RZ, RZ, -R4 ;  /* 0x000000ffff037224 */ /* 0x000fe400078e0a04 */
[----:B------:R-:W-:-:S04]  /*0220*/  IMAD.HI.U32 R5, R5, R0, RZ ;  /* 0x0000000005057227 */ /* 0x000fc800078e00ff */
[----:B------:R-:W-:Y:S02]  /*0230*/  IMAD R2, R3, UR8, R0 ;  /* 0x0000000803027c24 */ /* 0x000fe4000f8e0200 */
[----:B------:R-:W-:-:S03]  /*0240*/  IMAD.MOV R3, RZ, RZ, -R5 ;  /* 0x000000ffff037224 */ /* 0x000fc600078e0a05 */
[----:B------:R-:W-:Y:S01]  /*0250*/  ISETP.GE.U32.AND P0, PT, R2, UR8, PT ;  /* 0x0000000802007c0c */ /* 0x000fe2000bf06070 */
[----:B------:R-:W-:-:S05]  /*0260*/  IMAD R3, R3, UR4, R0 ;  /* 0x0000000403037c24 */ /* 0x000fca000f8e0200 */
[----:B------:R-:W-:-:S07]  /*0270*/  ISETP.GE.U32.AND P3, PT, R3, UR4, PT ;  /* 0x0000000403007c0c */ /* 0x000fce000bf66070 */
[----:B------:R-:W-:Y:S01]  /*0280*/  @P0 IADD3 R2, PT, PT, R2, -UR8, RZ ;  /* 0x8000000802020c10 */ /* 0x000fe2000fffe0ff */
[----:B------:R-:W-:Y:S01]  /*0290*/  @P0 VIADD R4, R4, 0x1 ;  /* 0x0000000104040836 */ /* 0x000fe20000000000 */
[----:B------:R-:W-:Y:S02]  /*02a0*/  ISETP.NE.U32.AND P0, PT, RZ, UR4, PT ;  /* 0x00000004ff007c0c */ /* 0x000fe4000bf05070 */
[----:B------:R-:W-:Y:S02]  /*02b0*/  ISETP.GE.U32.AND P1, PT, R2, UR8, PT ;  /* 0x0000000802007c0c */ /* 0x000fe4000bf26070 */
[----:B------:R-:W-:Y:S01]  /*02c0*/  @P3 VIADD R3, R3, -UR4 ;  /* 0x8000000403033c36 */ /* 0x000fe20008000000 */
[----:B------:R-:W-:-:S04]  /*02d0*/  @P3 IADD3 R5, PT, PT, R5, 0x1, RZ ;  /* 0x0000000105053810 */ /* 0x000fc80007ffe0ff */
[----:B------:R-:W-:-:S06]  /*02e0*/  ISETP.GE.U32.AND P4, PT, R3, UR4, PT ;  /* 0x0000000403007c0c */ /* 0x000fcc000bf86070 */
[----:B------:R-:W-:Y:S01]  /*02f0*/  @P1 VIADD R4, R4, 0x1 ;  /* 0x0000000104041836 */ /* 0x000fe20000000000 */
[----:B------:R-:W-:-:S05]  /*0300*/  @!P2 LOP3.LUT R4, RZ, UR8, RZ, 0x33, !PT ;  /* 0x00000008ff04ac12 */ /* 0x000fca000f8e33ff */
[----:B------:R-:W-:Y:S02]  /*0310*/  IMAD.MOV R3, RZ, RZ, -R4 ;  /* 0x000000ffff037224 */ /* 0x000fe400078e0a04 */
[----:B------:R-:W-:Y:S01]  /*0320*/  @P4 VIADD R5, R5, 0x1 ;  /* 0x0000000105054836 */ /* 0x000fe20000000000 */
[----:B------:R-:W-:Y:S01]  /*0330*/  @!P0 LOP3.LUT R5, RZ, UR4, RZ, 0x33, !PT ;  /* 0x00000004ff058c12 */ /* 0x000fe2000f8e33ff */
[----:B------:R-:W-:-:S04]  /*0340*/  IMAD R6, R3, UR8, R0 ;  /* 0x0000000803067c24 */ /* 0x000fc8000f8e0200 */
[----:B------:R-:W-:-:S04]  /*0350*/  IMAD R3, R5, UR8, R6 ;  /* 0x0000000805037c24 */ /* 0x000fc8000f8e0206 */
[----:B0-----:R-:W-:-:S05]  /*0360*/  IMAD.WIDE.U32 R8, R3, 0x4, R8 ;  /* 0x0000000403087825 */ /* 0x001fca00078e0008 */
[----:B-1----:R-:W2:Y:S01]  /*0370*/  LDG.E.CONSTANT R7, desc[UR10][R8.64] ;  /* 0x0000000a08077981 */ /* 0x002ea2000c1e9900 */
[----:B------:R-:W-:Y:S01]  /*0380*/  BSSY.RECONVERGENT B0, `(.L_x_18) ;  /* 0x000006c000007945 */ /* 0x000fe20003800200 */
[C---:B--2---:R-:W-:Y:S01]  /*0390*/  FMUL R0, R7.reuse, 0.63661974668502807617 ;  /* 0x3f22f98307007820 */ /* 0x044fe20000400000 */
[----:B------:R-:W-:-:S04]  /*03a0*/  FSETP.GE.AND P5, PT, |R7|, 105615, PT ;  /* 0x47ce47800700780b */ /* 0x000fc80003fa6200 */
[----:B------:R-:W-:Y:S01]  /*03b0*/  P2R R19, PR, RZ, 0x20 ;  /* 0x00000020ff137803 */ /* 0x000fe20000000000 */
[----:B------:R-:W0:Y:S02]  /*03c0*/  F2I.NTZ R0, R0 ;  /* 0x0000000000007305 */ /* 0x000e240000203100 */
[----:B0-----:R-:W-:-:S05]  /*03d0*/  I2FP.F32.S32 R2, R0 ;  /* 0x0000000000027245 */ /* 0x001fca0000201400 */
[----:B------:R-:W-:-:S04]  /*03e0*/  FFMA R3, R2, -1.5707962512969970703, R7 ;  /* 0xbfc90fda02037823 */ /* 0x000fc80000000007 */
[----:B------:R-:W-:-:S04]  /*03f0*/  FFMA R3, R2, -7.5497894158615963534e-08, R3 ;  /* 0xb3a2216802037823 */ /* 0x000fc80000000003 */
[----:B------:R-:W-:Y:S01]  /*0400*/  FFMA R3, R2, -5.3903029534742383927e-15, R3 ;  /* 0xa7c234c502037823 */ /* 0x000fe20000000003 */
[----:B------:R-:W-:-:S04]  /*0410*/  IMAD.MOV.U32 R2, RZ, RZ, R0 ;  /* 0x000000ffff027224 */ /* 0x000fc800078e0000 */
[----:B------:R-:W-:Y:S01]  /*0420*/  MOV R11, R3 ;  /* 0x00000003000b7202 */ /* 0x000fe20000000f00 */
[----:B------:R-:W-:Y:S06]  /*0430*/  @!P5 BRA `(.L_x_19) ;  /* 0x000000040080d947 */ /* 0x000fec0003800000 */
[----:B------:R-:W-:-:S13]  /*0440*/  FSETP.NEU.AND P0, PT, |R7|, +INF , PT ;  /* 0x7f8000000700780b */ /* 0x000fda0003f0d200 */
[----:B------:R-:W-:Y:S01]  /*0450*/  @!P0 FMUL R11, RZ, R7 ;  /* 0x00000007ff0b8220 */ /* 0x000fe20000400000 */
[----:B------:R-:W-:Y:S01]  /*0460*/  @!P0 IMAD.MOV.U32 R0, RZ, RZ, RZ ;  /* 0x000000ffff008224 */ /* 0x000fe200078e00ff */
[----:B------:R-:W-:Y:S06]  /*0470*/  @!P0 BRA `(.L_x_19) ;  /* 0x0000000400708947 */ /* 0x000fec0003800000 */
[----:B------:R-:W-:Y:S02]  /*0480*/  IMAD.SHL.U32 R0, R7, 0x100, RZ ;  /* 0x0000010007007824 */ /* 0x000fe400078e00ff */
[----:B------:R-:W-:Y:S02]  /*0490*/  HFMA2 R20, -RZ, RZ, 0, 0 ;  /* 0x00000000ff147431 */ /* 0x000fe400000001ff */
[----:B------:R-:W-:Y:S01]  /*04a0*/  IMAD.MOV.U32 R9, RZ, RZ, RZ ;  /* 0x000000ffff097224 */ /* 0x000fe200078e00ff */
[----:B------:R-:W0:Y:S01]  /*04b0*/  LDCU.64 UR12, c[0x4][URZ] ;  /* 0x01000000ff0c77ac */ /* 0x000e220008000a00 */
[----:B------:R-:W-:Y:S01]  /*04c0*/  LOP3.LUT R0, R0, 0x80000000, RZ, 0xfc, !PT ;  /* 0x8000000000007812 */ /* 0x000fe200078efcff */
[----:B------:R-:W-:Y:S01]  /*04d0*/  UMOV UR5, URZ ;  /* 0x000000ff00057c82 */ /* 0x000fe20008000000 */
[----:B------:R-:W-:-:S05]  /*04e0*/  UMOV UR4, URZ ;  /* 0x000000ff00047c82 */ /* 0x000fca0008000000 */
.L_x_20:
[----:B0-----:R-:W-:Y:S02]  /*04f0*/  IMAD.U32 R11, RZ, RZ, UR13 ;  /* 0x0000000dff0b7e24 */ /* 0x001fe4000f8e00ff */
[----:B------:R-:W-:-:S05]  /*0500*/  IMAD.U32 R10, RZ, RZ, UR12 ;  /* 0x0000000cff0a7e24 */ /* 0x000fca000f8e00ff */
[----:B------:R-:W2:Y:S01]  /*0510*/  LDG.E.CONSTANT R11, desc[UR10][R10.64] ;  /* 0x0000000a0a0b7981 */ /* 0x000ea2000c1e9900 */
[----:B------:R-:W-:Y:S01]  /*0520*/  UIADD3 UR4, UPT, UPT, UR4, 0x1, URZ ;  /* 0x0000000104047890 */ /* 0x000fe2000fffe0ff */
[C---:B------:R-:W-:Y:S01]  /*0530*/  ISETP.EQ.AND P0, PT, R20.reuse, RZ, PT ;  /* 0x000000ff1400720c */ /* 0x040fe20003f02270 */
[----:B------:R-:W-:Y:S01]  /*0540*/  UIADD3 UR12, UP1, UPT, UR12, 0x4, URZ ;  /* 0x000000040c0c7890 */ /* 0x000fe2000ff3e0ff */
[C---:B------:R-:W-:Y:S01]  /*0550*/  ISETP.EQ.AND P1, PT, R20.reuse, 0x4, PT ;  /* 0x000000041400780c */ /* 0x040fe20003f22270 */
[----:B------:R-:W-:Y:S01]  /*0560*/  UISETP.NE.AND UP0, UPT, UR4, 0x6, UPT ;  /* 0x000000060400788c */ /* 0x000fe2000bf05270 */
[C---:B------:R-:W-:Y:S01]  /*0570*/  ISETP.EQ.AND P3, PT, R20.reuse, 0xc, PT ;  /* 0x0000000c1400780c */ /* 0x040fe20003f62270 */
[----:B------:R-:W-:Y:S01]  /*0580*/  UIADD3.X UR13, UPT, UPT, URZ, UR13, URZ, UP1, !UPT ;  /* 0x0000000dff0d7290 */ /* 0x000fe20008ffe4ff */
[C---:B------:R-:W-:Y:S02]  /*0590*/  ISETP.EQ.AND P4, PT, R20.reuse, 0x10, PT ;  /* 0x000000101400780c */ /* 0x040fe40003f82270 */
[----:B------:R-:W-:Y:S01]  /*05a0*/  ISETP.EQ.AND P5, PT, R20, 0x14, PT ;  /* 0x000000141400780c */ /* 0x000fe20003fa2270 */
[----:B--2---:R-:W-:-:S03]  /*05b0*/  IMAD.WIDE.U32 R12, R11, R0, RZ ;  /* 0x000000000b0c7225 */ /* 0x004fc600078e00ff */
[----:B------:R-:W-:-:S04]  /*05c0*/  IADD3 R12, P2, PT, R12, R9, RZ ;  /* 0x000000090c0c7210 */ /* 0x000fc80007f5e0ff */
[----:B------:R-:W-:Y:S01]  /*05d0*/  IADD3.X R9, PT, PT, R13, UR5, RZ, P2, !PT ;  /* 0x000000050d097c10 */ /* 0x000fe200097fe4ff */
[--C-:B------:R-:W-:Y:S01]  /*05e0*/  @P0 IMAD.MOV.U32 R8, RZ, RZ, R12.reuse ;  /* 0x000000ffff080224 */ /* 0x100fe200078e000c */
[C---:B------:R-:W-:Y:S01]  /*05f0*/  ISETP.EQ.AND P2, PT, R20.reuse, 0x8, PT ;  /* 0x000000081400780c */ /* 0x040fe20003f42270 */
[--C-:B------:R-:W-:Y:S01]  /*0600*/  @P3 IMAD.MOV.U32 R16, RZ, RZ, R12.reuse ;  /* 0x000000ffff103224 */ /* 0x100fe200078e000c */
[-C--:B------:R-:W-:Y:S01]  /*0610*/  @P1 MOV R14, R12.reuse ;  /* 0x0000000c000e1202 */ /* 0x080fe20000000f00 */
[----:B------:R-:W-:Y:S01]  /*0620*/  @P4 IMAD.MOV.U32 R17, RZ, RZ, R12 ;  /* 0x000000ffff114224 */ /* 0x000fe200078e000c */
[----:B------:R-:W-:Y:S01]  /*0630*/  @P5 MOV R18, R12 ;  /* 0x0000000c00125202 */ /* 0x000fe20000000f00 */
[----:B------:R-:W-:-:S08]  /*0640*/  VIADD R20, R20, 0x4 ;  /* 0x0000000414147836 */ /* 0x000fd00000000000 */
[----:B------:R-:W-:Y:S01]  /*0650*/  @P2 IMAD.MOV.U32 R15, RZ, RZ, R12 ;  /* 0x000000ffff0f2224 */ /* 0x000fe200078e000c */
[----:B------:R-:W-:Y:S06]  /*0660*/  BRA.U UP0, `(.L_x_20) ;  /* 0xfffffffd00a07547 */ /* 0x000fec000b83ffff */
[----:B------:R-:W-:Y:S01]  /*0670*/  SHF.R.U32.HI R10, RZ, 0x17, R7 ;  /* 0x00000017ff0a7819 */ /* 0x000fe20000011607 */
[----:B------:R-:W-:Y:S03]  /*0680*/  BSSY.RECONVERGENT B1, `(.L_x_21) ;  /* 0x0000029000017945 */ /* 0x000fe60003800200 */
[C---:B------:R-:W-:Y:S02]  /*0690*/  LOP3.LUT R0, R10.reuse, 0xe0, RZ, 0xc0, !PT ;  /* 0x000000e00a007812 */ /* 0x040fe400078ec0ff */
[----:B------:R-:W-:-:S03]  /*06a0*/  LOP3.LUT P6, RZ, R10, 0x1f, RZ, 0xc0, !PT ;  /* 0x0000001f0aff7812 */ /* 0x000fc600078cc0ff */
[----:B------:R-:W-:-:S05]  /*06b0*/  VIADD R0, R0, 0xffffff80 ;  /* 0xffffff8000007836 */ /* 0x000fca0000000000 */
[----:B------:R-:W-:-:S05]  /*06c0*/  SHF.R.U32.HI R0, RZ, 0x5, R0 ;  /* 0x00000005ff007819 */ /* 0x000fca0000011600 */
[----:B------:R-:W-:-:S05]  /*06d0*/  IMAD.U32 R20, R0, -0x4, RZ ;  /* 0xfffffffc00147824 */ /* 0x000fca00078e00ff */
[C---:B------:R-:W-:Y:S02]  /*06e0*/  ISETP.EQ.AND P3, PT, R20.reuse, -0x18, PT ;  /* 0xffffffe81400780c */ /* 0x040fe40003f62270 */
[C---:B------:R-:W-:Y:S02]  /*06f0*/  ISETP.EQ.AND P4, PT, R20.reuse, -0x14, PT ;  /* 0xffffffec1400780c */ /* 0x040fe40003f82270 */
[C---:B------:R-:W-:Y:S02]  /*0700*/  ISETP.EQ.AND P0, PT, R20.reuse, -0x10, PT ;  /* 0xfffffff01400780c */ /* 0x040fe40003f02270 */
[C---:B------:R-:W-:Y:S02]  /*0710*/  ISETP.EQ.AND P1, PT, R20.reuse, -0xc, PT ;  /* 0xfffffff41400780c */ /* 0x040fe40003f22270 */
[C---:B------:R-:W-:Y:S02]  /*0720*/  ISETP.EQ.AND P2, PT, R20.reuse, -0x8, PT ;  /* 0xfffffff81400780c */ /* 0x040fe40003f42270 */
[----:B------:R-:W-:-:S03]  /*0730*/  ISETP.EQ.AND P5, PT, R20, 0x4, PT ;  /* 0x000000041400780c */ /* 0x000fc60003fa2270 */
[----:B------:R-:W-:Y:S02]  /*0740*/  @P3 MOV R0, R8 ;  /* 0x0000000800003202 */ /* 0x000fe40000000f00 */
[----:B------:R-:W-:Y:S01]  /*0750*/  @P4 IMAD.MOV.U32 R11, RZ, RZ, R8 ;  /* 0x000000ffff0b4224 */ /* 0x000fe200078e0008 */
[C---:B------:R-:W-:Y:S01]  /*0760*/  ISETP.EQ.AND P3, PT, R20.reuse, -0x4, PT ;  /* 0xfffffffc1400780c */ /* 0x040fe20003f62270 */
[--C-:B------:R-:W-:Y:S01]  /*0770*/  @P4 IMAD.MOV.U32 R0, RZ, RZ, R14.reuse ;  /* 0x000000ffff004224 */ /* 0x100fe200078e000e */
[----:B------:R-:W-:Y:S01]  /*0780*/  ISETP.EQ.AND P4, PT, R20, RZ, PT ;  /* 0x000000ff1400720c */ /* 0x000fe20003f82270 */
[----:B------:R-:W-:Y:S01]  /*0790*/  @P0 IMAD.MOV.U32 R11, RZ, RZ, R14 ;  /* 0x000000ffff0b0224 */ /* 0x000fe200078e000e */
[----:B------:R-:W-:Y:S01]  /*07a0*/  @P0 MOV R0, R15 ;  /* 0x0000000f00000202 */ /* 0x000fe20000000f00 */
[----:B------:R-:W-:Y:S02]  /*07b0*/  @P1 IMAD.MOV.U32 R11, RZ, RZ, R15 ;  /* 0x000000ffff0b1224 */ /* 0x000fe400078e000f */
[----:B------:R-:W-:-:S02]  /*07c0*/  @P2 IMAD.MOV.U32 R11, RZ, RZ, R16 ;  /* 0x000000ffff0b2224 */ /* 0x000fc400078e0010 */
[----:B------:R-:W-:Y:S01]  /*07d0*/  @P1 IMAD.MOV.U32 R0, RZ, RZ, R16 ;  /* 0x000000ffff001224 */ /* 0x000fe200078e0010 */
[----:B------:R-:W-:-:S03]  /*07e0*/  @P2 MOV R0, R17 ;  /* 0x0000001100002202 */ /* 0x000fc60000000f00 */
[----:B------:R-:W-:Y:S02]  /*07f0*/  @P3 IMAD.MOV.U32 R11, RZ, RZ, R17 ;  /* 0x000000ffff0b3224 */ /* 0x000fe400078e0011 */
[--C-:B------:R-:W-:Y:S02]  /*0800*/  @P4 IMAD.MOV.U32 R11, RZ, RZ, R18.reuse ;  /* 0x000000ffff0b4224 */ /* 0x100fe400078e0012 */
[----:B------:R-:W-:Y:S02]  /*0810*/  @P5 IMAD.MOV.U32 R11, RZ, RZ, R9 ;  /* 0x000000ffff0b5224 */ /* 0x000fe400078e0009 */
[----:B------:R-:W-:Y:S01]  /*0820*/  @P3 IMAD.MOV.U32 R0, RZ, RZ, R18 ;  /* 0x000000ffff003224 */ /* 0x000fe200078e0012 */
[----:B------:R-:W-:Y:S01]  /*0830*/  @P4 MOV R0, R9 ;  /* 0x0000000900004202 */ /* 0x000fe20000000f00 */
[----:B------:R-:W-:Y:S01]  /*0840*/  IMAD.MOV.U32 R12, RZ, RZ, R11 ;  /* 0x000000ffff0c7224 */ /* 0x000fe200078e000b */
[----:B------:R-:W-:Y:S06]  /*0850*/  @!P6 BRA `(.L_x_22) ;  /* 0x00000000002ce947 */ /* 0x000fec0003800000 */
[----:B------:R-:W-:Y:S01]  /*0860*/  @P0 IMAD.MOV.U32 R13, RZ, RZ, R8 ;  /* 0x000000ffff0d0224 */ /* 0x000fe200078e0008 */
[----:B------:R-:W-:Y:S02]  /*0870*/  ISETP.EQ.AND P0, PT, R20, 0x8, PT ;  /* 0x000000081400780c */ /* 0x000fe40003f02270 */
[----:B------:R-:W-:Y:S01]  /*0880*/  @P1 MOV R13, R14 ;  /* 0x0000000e000d1202 */ /* 0x000fe20000000f00 */
[----:B------:R-:W-:Y:S01]  /*0890*/  @P2 IMAD.MOV.U32 R13, RZ, RZ, R15 ;  /* 0x000000ffff0d2224 */ /* 0x000fe200078e000f */
[----:B------:R-:W-:Y:S01]  /*08a0*/  LOP3.LUT R11, R10, 0x1f, RZ, 0xc0, !PT ;  /* 0x0000001f0a0b7812 */ /* 0x000fe200078ec0ff */
[----:B------:R-:W-:Y:S02]  /*08b0*/  @P3 IMAD.MOV.U32 R13, RZ, RZ, R16 ;  /* 0x000000ffff0d3224 */ /* 0x000fe400078e0010 */
[----:B------:R-:W-:Y:S01]  /*08c0*/  @P4 IMAD.MOV.U32 R13, RZ, RZ, R17 ;  /* 0x000000ffff0d4224 */ /* 0x000fe200078e0011 */
[----:B------:R-:W-:Y:S02]  /*08d0*/  @P5 MOV R13, R18 ;  /* 0x00000012000d5202 */ /* 0x000fe40000000f00 */
[----:B------:R-:W-:-:S03]  /*08e0*/  SHF.L.W.U32.HI R0, R12, R11, R0 ;  /* 0x0000000b0c007219 */ /* 0x000fc60000010e00 */
[----:B------:R-:W-:-:S05]  /*08f0*/  @P0 IMAD.MOV.U32 R13, RZ, RZ, R9 ;  /* 0x000000ffff0d0224 */ /* 0x000fca00078e0009 */
[----:B------:R-:W-:-:S07]  /*0900*/  SHF.L.W.U32.HI R12, R13, R11, R12 ;  /* 0x0000000b0d0c7219 */ /* 0x000fce0000010e0c */
.L_x_22:
[----:B------:R-:W-:Y:S05]  /*0910*/  BSYNC.RECONVERGENT B1 ;  /* 0x0000000000017941 */ /* 0x000fea0003800200 */
.L_x_21:
[C-C-:B------:R-:W-:Y:S01]  /*0920*/  SHF.L.W.U32.HI R9, R12.reuse, 0x2, R0.reuse ;  /* 0x000000020c097819 */ /* 0x140fe20000010e00 */
[----:B------:R-:W-:Y:S01]  /*0930*/  IMAD.SHL.U32 R10, R12, 0x4, RZ ;  /* 0x000000040c0a7824 */ /* 0x000fe200078e00ff */
[----:B------:R-:W-:Y:S01]  /*0940*/  UMOV UR4, 0x54442d19 ;  /* 0x54442d1900047882 */ /* 0x000fe20000000000 */
[----:B------:R-:W-:Y:S01]  /*0950*/  UMOV UR5, 0x3bf921fb ;  /* 0x3bf921fb00057882 */ /* 0x000fe20000000000 */
[----:B------:R-:W-:Y:S02]  /*0960*/  SHF.R.S32.HI R11, RZ, 0x1f, R9 ;  /* 0x0000001fff0b7819 */ /* 0x000fe40000011409 */
[----:B------:R-:W-:Y:S02]  /*0970*/  SHF.R.U32.HI R0, RZ, 0x1e, R0 ;  /* 0x0000001eff007819 */ /* 0x000fe40000011600 */
[C---:B------:R-:W-:Y:S02]  /*0980*/  LOP3.LUT R10, R11.reuse, R10, RZ, 0x3c, !PT ;  /* 0x0000000a0b0a7212 */ /* 0x040fe400078e3cff */
[----:B------:R-:W-:-:S02]  /*0990*/  LOP3.LUT R11, R11, R9, RZ, 0x3c, !PT ;  /* 0x000000090b0b7212 */ /* 0x000fc400078e3cff */
[----:B------:R-:W-:Y:S02]  /*09a0*/  ISETP.GE.AND P0, PT, R7, RZ, PT ;  /* 0x000000ff0700720c */ /* 0x000fe40003f06270 */
[C---:B------:R-:W-:Y:S02]  /*09b0*/  LEA.HI R0, R9.reuse, R0, RZ, 0x1 ;  /* 0x0000000009007211 */ /* 0x040fe400078f08ff */
[----:B------:R-:W0:Y:S01]  /*09c0*/  I2F.F64.S64 R10, R10 ;  /* 0x0000000a000a7312 */ /* 0x000e220000301c00 */
[----:B------:R-:W-:Y:S02]  /*09d0*/  LOP3.LUT R20, R9, R7, RZ, 0x3c, !PT ;  /* 0x0000000709147212 */ /* 0x000fe400078e3cff */
[----:B------:R-:W-:Y:S02]  /*09e0*/  IMAD.MOV R9, RZ, RZ, -R0 ;  /* 0x000000ffff097224 */ /* 0x000fe400078e0a00 */
[----:B------:R-:W-:-:S04]  /*09f0*/  ISETP.GE.AND P1, PT, R20, RZ, PT ;  /* 0x000000ff1400720c */ /* 0x000fc80003f26270 */
[----:B------:R-:W-:Y:S01]  /*0a00*/  @!P0 MOV R0, R9 ;  /* 0x0000000900008202 */ /* 0x000fe20000000f00 */
[----:B0-----:R-:W-:-:S10]  /*0a10*/  DMUL R12, R10, UR4 ;  /* 0x000000040a0c7c28 */ /* 0x001fd40008000000 */
[----:B------:R-:W0:Y:S02]  /*0a20*/  F2F.F32.F64 R12, R12 ;  /* 0x0000000c000c7310 */ /* 0x000e240000301000 */
[----:B0-----:R-:W-:-:S07]  /*0a30*/  FSEL R11, -R12, R12, !P1 ;  /* 0x0000000c0c0b7208 */ /* 0x001fce0004800100 */
.L_x_19:
[----:B------:R-:W-:Y:S05]  /*0a40*/  BSYNC.RECONVERGENT B0 ;  /* 0x0000000000007941 */ /* 0x000fea0003800200 */
.L_x_18:
[C---:B------:R-:W-:Y:S01]  /*0a50*/  LOP3.LUT R13, R0.reuse, 0x1, RZ, 0xc0, !PT ;  /* 0x00000001000d7812 */ /* 0x040fe200078ec0ff */
[----:B------:R-:W-:Y:S02]  /*0a60*/  IMAD.MOV.U32 R10, RZ, RZ, 0x37cbac00 ;  /* 0x37cbac00ff0a7424 */ /* 0x000fe400078e00ff */
[----:B------:R-:W-:Y:S01]  /*0a70*/  FMUL R9, R11, R11 ;  /* 0x0000000b0b097220 */ /* 0x000fe20000400000 */
[----:B------:R-:W-:Y:S01]  /*0a80*/  IMAD.MOV.U32 R20, RZ, RZ, 0x3c0885e4 ;  /* 0x3c0885e4ff147424 */ /* 0x000fe200078e00ff */
[----:B------:R-:W-:Y:S01]  /*0a90*/  ISETP.NE.U32.AND P0, PT, R13, 0x1, PT ;  /* 0x000000010d00780c */ /* 0x000fe20003f05070 */
[----:B------:R-:W-:Y:S02]  /*0aa0*/  HFMA2 R13, -RZ, RZ, 1.541015625, -0.052001953125 ;  /* 0x3e2aaaa8ff0d7431 */ /* 0x000fe400000001ff */
[----:B------:R-:W-:Y:S01]  /*0ab0*/  FFMA R12, R9, R10, -0.0013887860113754868507 ;  /* 0xbab607ed090c7423 */ /* 0x000fe2000000000a */
[----:B------:R-:W-:Y:S01]  /*0ac0*/  VIADD R0, R0, 0x1 ;  /* 0x0000000100007836 */ /* 0x000fe20000000000 */
[----:B------:R-:W-:Y:S01]  /*0ad0*/  FSEL R20, R20, 0.041666727513074874878, !P0 ;  /* 0x3d2aaabb14147808 */ /* 0x000fe20004000000 */
[----:B------:R-:W-:Y:S01]  /*0ae0*/  BSSY.RECONVERGENT B0, `(.L_x_23) ;  /* 0x000006a000007945 */ /* 0x000fe20003800200 */
[----:B------:R-:W-:-:S02]  /*0af0*/  ISETP.NE.AND P2, PT, R19, RZ, PT ;  /* 0x000000ff1300720c */ /* 0x000fc40003f45270 */
[----:B------:R-:W-:Y:S02]  /*0b00*/  FSEL R12, R12, -0.00019574658654164522886, P0 ;  /* 0xb94d41530c0c7808 */ /* 0x000fe40000000000 */
[----:B------:R-:W-:Y:S02]  /*0b10*/  LOP3.LUT P1, RZ, R0, 0x2, RZ, 0xc0, !PT ;  /* 0x0000000200ff7812 */ /* 0x000fe4000782c0ff */
[----:B------:R-:W-:Y:S01]  /*0b20*/  FSEL R0, R11, 1, !P0 ;  /* 0x3f8000000b007808 */ /* 0x000fe20004000000 */
[----:B------:R-:W-:Y:S01]  /*0b30*/  FFMA R12, R9, R12, R20 ;  /* 0x0000000c090c7223 */ /* 0x000fe20000000014 */
[----:B------:R-:W-:-:S03]  /*0b40*/  FSEL R13, -R13, -0.4999999701976776123, !P0 ;  /* 0xbeffffff0d0d7808 */ /* 0x000fc60004000100 */
[C---:B------:R-:W-:Y:S02]  /*0b50*/  FFMA R11, R9.reuse, R0, RZ ;  /* 0x00000000090b7223 */ /* 0x040fe400000000ff */
[----:B------:R-:W-:-:S04]  /*0b60*/  FFMA R9, R9, R12, R13 ;  /* 0x0000000c09097223 */ /* 0x000fc8000000000d */
[----:B------:R-:W-:-:S04]  /*0b70*/  FFMA R9, R11, R9, R0 ;  /* 0x000000090b097223 */ /* 0x000fc80000000000 */
[----:B------:R-:W-:Y:S01]  /*0b80*/  @P1 FADD R9, RZ, -R9 ;  /* 0x80000009ff091221 */ /* 0x000fe20000000000 */
[----:B------:R-:W-:Y:S06]  /*0b90*/  @!P2 BRA `(.L_x_24) ;  /* 0x000000040078a947 */ /* 0x000fec0003800000 */
[----:B------:R-:W-:-:S13]  /*0ba0*/  FSETP.NEU.AND P0, PT, |R7|, +INF , PT ;  /* 0x7f8000000700780b */ /* 0x000fda0003f0d200 */
[----:B------:R-:W-:Y:S01]  /*0bb0*/  @!P0 FMUL R3, RZ, R7 ;  /* 0x00000007ff038220 */ /* 0x000fe20000400000 */
[----:B------:R-:W-:Y:S01]  /*0bc0*/  @!P0 IMAD.MOV.U32 R2, RZ, RZ, RZ ;  /* 0x000000ffff028224 */ /* 0x000fe200078e00ff */
[----:B------:R-:W-:Y:S06]  /*0bd0*/  @!P0 BRA `(.L_x_24) ;  /* 0x0000000400688947 */ /* 0x000fec0003800000 */
[----:B------:R-:W-:Y:S01]  /*0be0*/  IMAD.SHL.U32 R0, R7, 0x100, RZ ;  /* 0x0000010007007824 */ /* 0x000fe200078e00ff */
[----:B------:R-:W-:Y:S01]  /*0bf0*/  MOV R20, RZ ;  /* 0x000000ff00147202 */ /* 0x000fe20000000f00 */
[----:B------:R-:W-:Y:S01]  /*0c00*/  IMAD.MOV.U32 R11, RZ, RZ, RZ ;  /* 0x000000ffff0b7224 */ /* 0x000fe200078e00ff */
[----:B------:R-:W0:Y:S02]  /*0c10*/  LDCU.64 UR12, c[0x4][URZ] ;  /* 0x01000000ff0c77ac */ /* 0x000e240008000a00 */
[----:B------:R-:W-:Y:S01]  /*0c20*/  LOP3.LUT R19, R0, 0x80000000, RZ, 0xfc, !PT ;  /* 0x8000000000137812 */ /* 0x000fe200078efcff */
[----:B------:R-:W-:Y:S01]  /*0c30*/  UMOV UR5, URZ ;  /* 0x000000ff00057c82 */ /* 0x000fe20008000000 */
[----:B------:R-:W-:-:S05]  /*0c40*/  UMOV UR4, URZ ;  /* 0x000000ff00047c82 */ /* 0x000fca0008000000 */
.L_x_25:
        /* <DEDUP_REMOVED lines=11> */
[----:B------:R-:W-:-:S02]  /*0d00*/  ISETP.EQ.AND P4, PT, R20, 0x10, PT ;  /* 0x000000101400780c */ /* 0x000fc40003f82270 */
[C---:B------:R-:W-:Y:S01]  /*0d10*/  ISETP.EQ.AND P5, PT, R20.reuse, 0x14, PT ;  /* 0x000000141400780c */ /* 0x040fe20003fa2270 */
[----:B------:R-:W-:Y:S02]  /*0d20*/  VIADD R20, R20, 0x4 ;  /* 0x0000000414147836 */ /* 0x000fe40000000000 */
[----:B--2---:R-:W-:-:S03]  /*0d30*/  IMAD.WIDE.U32 R2, R2, R19, RZ ;  /* 0x0000001302027225 */ /* 0x004fc600078e00ff */
[----:B------:R-:W-:-:S04]  /*0d40*/  IADD3 R0, P6, PT, R2, R11, RZ ;  /* 0x0000000b02007210 */ /* 0x000fc80007fde0ff */
[----:B------:R-:W-:Y:S01]  /*0d50*/  IADD3.X R11, PT, PT, R3, UR5, RZ, P6, !PT ;  /* 0x00000005030b7c10 */ /* 0x000fe2000b7fe4ff */
[--C-:B------:R-:W-:Y:S01]  /*0d60*/  @P0 IMAD.MOV.U32 R8, RZ, RZ, R0.reuse ;  /* 0x000000ffff080224 */ /* 0x100fe200078e0000 */
[-C--:B------:R-:W-:Y:S01]  /*0d70*/  @P1 MOV R14, R0.reuse ;  /* 0x00000000000e1202 */ /* 0x080fe20000000f00 */
[--C-:B------:R-:W-:Y:S01]  /*0d80*/  @P2 IMAD.MOV.U32 R15, RZ, RZ, R0.reuse ;  /* 0x000000ffff0f2224 */ /* 0x100fe200078e0000 */
[----:B------:R-:W-:Y:S01]  /*0d90*/  @P5 MOV R18, R0 ;  /* 0x0000000000125202 */ /* 0x000fe20000000f00 */
[--C-:B------:R-:W-:Y:S02]  /*0da0*/  @P3 IMAD.MOV.U32 R16, RZ, RZ, R0.reuse ;  /* 0x000000ffff103224 */ /* 0x100fe400078e0000 */
        /* <DEDUP_REMOVED lines=14> */
[----:B------:R-:W-:-:S03]  /*0e90*/  ISETP.EQ.AND P5, PT, R12, RZ, PT ;  /* 0x000000ff0c00720c */ /* 0x000fc60003fa2270 */
[----:B------:R-:W-:Y:S02]  /*0ea0*/  @P3 MOV R0, R8 ;  /* 0x0000000800003202 */ /* 0x000fe40000000f00 */
[C---:B------:R-:W-:Y:S01]  /*0eb0*/  ISETP.EQ.AND P3, PT, R12.reuse, -0x4, PT ;  /* 0xfffffffc0c00780c */ /* 0x040fe20003f62270 */
[----:B------:R-:W-:Y:S02]  /*0ec0*/  @P4 IMAD.MOV.U32 R2, RZ, RZ, R8 ;  /* 0x000000ffff024224 */ /* 0x000fe400078e0008 */
[--C-:B------:R-:W-:Y:S01]  /*0ed0*/  @P4 IMAD.MOV.U32 R0, RZ, RZ, R14.reuse ;  /* 0x000000ffff004224 */ /* 0x100fe200078e000e */
[----:B------:R-:W-:Y:S01]  /*0ee0*/  ISETP.EQ.AND P4, PT, R12, 0x4, PT ;  /* 0x000000040c00780c */ /* 0x000fe20003f82270 */
[----:B------:R-:W-:Y:S01]  /*0ef0*/  @P2 IMAD.MOV.U32 R2, RZ, RZ, R14 ;  /* 0x000000ffff022224 */ /* 0x000fe200078e000e */
[----:B------:R-:W-:Y:S01]  /*0f00*/  @P2 MOV R0, R15 ;  /* 0x0000000f00002202 */ /* 0x000fe20000000f00 */
[----:B------:R-:W-:Y:S02]  /*0f10*/  @P1 IMAD.MOV.U32 R2, RZ, RZ, R15 ;  /* 0x000000ffff021224 */ /* 0x000fe400078e000f */
[--C-:B------:R-:W-:Y:S01]  /*0f20*/  @P1 IMAD.MOV.U32 R0, RZ, RZ, R16.reuse ;  /* 0x000000ffff001224 */ /* 0x100fe200078e0010 */
[----:B------:R-:W-:Y:S01]  /*0f30*/  @P0 MOV R0, R17 ;  /* 0x0000001100000202 */ /* 0x000fe20000000f00 */
[----:B------:R-:W-:-:S02]  /*0f40*/  @P0 IMAD.MOV.U32 R2, RZ, RZ, R16 ;  /* 0x000000ffff020224 */ /* 0x000fc400078e0010 */
[----:B------:R-:W-:Y:S02]  /*0f50*/  @P3 IMAD.MOV.U32 R2, RZ, RZ, R17 ;  /* 0x000000ffff023224 */ /* 0x000fe400078e0011 */
[--C-:B------:R-:W-:Y:S01]  /*0f60*/  @P3 IMAD.MOV.U32 R0, RZ, RZ, R18.reuse ;  /* 0x000000ffff003224 */ /* 0x100fe200078e0012 */
[----:B------:R-:W-:Y:S01]  /*0f70*/  @P5 MOV R0, R11 ;  /* 0x0000000b00005202 */ /* 0x000fe20000000f00 */
[----:B------:R-:W-:Y:S02]  /*0f80*/  @P5 IMAD.MOV.U32 R2, RZ, RZ, R18 ;  /* 0x000000ffff025224 */ /* 0x000fe400078e0012 */
[----:B------:R-:W-:Y:S01]  /*0f90*/  @P4 IMAD.MOV.U32 R2, RZ, RZ, R11 ;  /* 0x000000ffff024224 */ /* 0x000fe200078e000b */
[----:B------:R-:W-:Y:S06]  /*0fa0*/  @!P6 BRA `(.L_x_27) ;  /* 0x000000000028e947 */ /* 0x000fec0003800000 */
[----:B------:R-:W-:Y:S01]  /*0fb0*/  @P1 IMAD.MOV.U32 R8, RZ, RZ, R14 ;  /* 0x000000ffff081224 */ /* 0x000fe200078e000e */
[----:B------:R-:W-:Y:S01]  /*0fc0*/  LOP3.LUT R3, R3, 0x1f, RZ, 0xc0, !PT ;  /* 0x0000001f03037812 */ /* 0x000fe200078ec0ff */
[----:B------:R-:W-:Y:S01]  /*0fd0*/  @P0 IMAD.MOV.U32 R8, RZ, RZ, R15 ;  /* 0x000000ffff080224 */ /* 0x000fe200078e000f */
[----:B------:R-:W-:Y:S02]  /*0fe0*/  ISETP.EQ.AND P0, PT, R12, 0x8, PT ;  /* 0x000000080c00780c */ /* 0x000fe40003f02270 */
[----:B------:R-:W-:Y:S01]  /*0ff0*/  @P3 MOV R8, R16 ;  /* 0x0000001000083202 */ /* 0x000fe20000000f00 */
[----:B------:R-:W-:Y:S01]  /*1000*/  @P5 IMAD.MOV.U32 R8, RZ, RZ, R17 ;  /* 0x000000ffff085224 */ /* 0x000fe200078e0011 */
[----:B------:R-:W-:Y:S01]  /*1010*/  SHF.L.W.U32.HI R0, R2, R3, R0 ;  /* 0x0000000302007219 */ /* 0x000fe20000010e00 */
[----:B------:R-:W-:-:S08]  /*1020*/  @P4 IMAD.MOV.U32 R8, RZ, RZ, R18 ;  /* 0x000000ffff084224 */ /* 0x000fd000078e0012 */
[----:B------:R-:W-:-:S05]  /*1030*/  @P0 IMAD.MOV.U32 R8, RZ, RZ, R11 ;  /* 0x000000ffff080224 */ /* 0x000fca00078e000b */
[----:B------:R-:W-:-:S07]  /*1040*/  SHF.L.W.U32.HI R2, R8, R3, R2 ;  /* 0x0000000308027219 */ /* 0x000fce0000010e02 */
.L_x_27:
[----:B------:R-:W-:Y:S05]  /*1050*/  BSYNC.RECONVERGENT B1 ;  /* 0x0000000000017941 */ /* 0x000fea0003800200 */
.L_x_26:
[C---:B------:R-:W-:Y:S01]  /*1060*/  SHF.L.W.U32.HI R8, R2.reuse, 0x2, R0 ;  /* 0x0000000202087819 */ /* 0x040fe20000010e00 */
[----:B------:R-:W-:Y:S01]  /*1070*/  UMOV UR4, 0x54442d19 ;  /* 0x54442d1900047882 */ /* 0x000fe20000000000 */
[----:B------:R-:W-:Y:S01]  /*1080*/  SHF.L.U32 R2, R2, 0x2, RZ ;  /* 0x0000000202027819 */ /* 0x000fe200000006ff */
[----:B------:R-:W-:Y:S01]  /*1090*/  UMOV UR5, 0x3bf921fb ;  /* 0x3bf921fb00057882 */ /* 0x000fe20000000000 */
[----:B------:R-:W-:Y:S02]  /*10a0*/  SHF.R.S32.HI R3, RZ, 0x1f, R8 ;  /* 0x0000001fff037819 */ /* 0x000fe40000011408 */
[----:B------:R-:W-:Y:S02]  /*10b0*/  ISETP.GE.AND P1, PT, R7, RZ, PT ;  /* 0x000000ff0700720c */ /* 0x000fe40003f26270 */
[C---:B------:R-:W-:Y:S02]  /*10c0*/  LOP3.LUT R14, R3.reuse, R2, RZ, 0x3c, !PT ;  /* 0x00000002030e7212 */ /* 0x040fe400078e3cff */
[----:B------:R-:W-:-:S02]  /*10d0*/  LOP3.LUT R15, R3, R8, RZ, 0x3c, !PT ;  /* 0x00000008030f7212 */ /* 0x000fc400078e3cff */
[----:B------:R-:W-:Y:S02]  /*10e0*/  SHF.R.U32.HI R0, RZ, 0x1e, R0 ;  /* 0x0000001eff007819 */ /* 0x000fe40000011600 */
[----:B------:R-:W0:Y:S01]  /*10f0*/  I2F.F64.S64 R2, R14 ;  /* 0x0000000e00027312 */ /* 0x000e220000301c00 */
[----:B------:R-:W-:-:S04]  /*1100*/  LOP3.LUT R7, R8, R7, RZ, 0x3c, !PT ;  /* 0x0000000708077212 */ /* 0x000fc800078e3cff */
[----:B------:R-:W-:Y:S01]  /*1110*/  ISETP.GE.AND P0, PT, R7, RZ, PT ;  /* 0x000000ff0700720c */ /* 0x000fe20003f06270 */
[----:B0-----:R-:W-:Y:S01]  /*1120*/  DMUL R12, R2, UR4 ;  /* 0x00000004020c7c28 */ /* 0x001fe20008000000 */
[----:B------:R-:W-:-:S05]  /*1130*/  LEA.HI R2, R8, R0, RZ, 0x1 ;  /* 0x0000000008027211 */ /* 0x000fca00078f08ff */
[----:B------:R-:W-:-:S04]  /*1140*/  IMAD.MOV R0, RZ, RZ, -R2 ;  /* 0x000000ffff007224 */ /* 0x000fc800078e0a02 */
[----:B------:R-:W0:Y:S01]  /*1150*/  F2F.F32.F64 R12, R12 ;  /* 0x0000000c000c7310 */ /* 0x000e220000301000 */
[----:B------:R-:W-:Y:S01]  /*1160*/  @!P1 IMAD.MOV.U32 R2, RZ, RZ, R0 ;  /* 0x000000ffff029224 */ /* 0x000fe200078e0000 */
[----:B0-----:R-:W-:-:S07]  /*1170*/  FSEL R3, -R12, R12, !P0 ;  /* 0x0000000c0c037208 */ /* 0x001fce0004000100 */
.L_x_24:
[----:B------:R-:W-:Y:S05]  /*1180*/  BSYNC.RECONVERGENT B0 ;  /* 0x0000000000007941 */ /* 0x000fea0003800200 */
.L_x_23:
[----:B------:R-:W0:Y:S01]  /*1190*/  I2F.U32.RP R0, UR7 ;  /* 0x0000000700007d06 */ /* 0x000e220008209000 */
[----:B------:R-:W-:-:S07]  /*11a0*/  ISETP.NE.U32.AND P1, PT, RZ, UR7, PT ;  /* 0x00000007ff007c0c */ /* 0x000fce000bf25070 */
[----:B0-----:R-:W0:Y:S02]  /*11b0*/  MUFU.RCP R0, R0 ;  /* 0x0000000000007308 */ /* 0x001e240000001000 */
[----:B0-----:R-:W-:-:S06]  /*11c0*/  VIADD R12, R0, 0xffffffe ;  /* 0x0ffffffe000c7836 */ /* 0x001fcc0000000000 */
[----:B------:R0:W1:Y:S02]  /*11d0*/  F2I.FTZ.U32.TRUNC.NTZ R13, R12 ;  /* 0x0000000c000d7305 */ /* 0x000064000021f000 */
[----:B0-----:R-:W-:Y:S01]  /*11e0*/  IMAD.MOV.U32 R12, RZ, RZ, RZ ;  /* 0x000000ffff0c7224 */ /* 0x001fe200078e00ff */
[----:B-1----:R-:W-:-:S05]  /*11f0*/  IADD3 R7, PT, PT, RZ, -R13, RZ ;  /* 0x8000000dff077210 */ /* 0x002fca0007ffe0ff */
[----:B------:R-:W-:-:S04]  /*1200*/  IMAD R7, R7, UR7, RZ ;  /* 0x0000000707077c24 */ /* 0x000fc8000f8e02ff */
[----:B------:R-:W-:-:S06]  /*1210*/  IMAD.HI.U32 R13, R13, R7, R12 ;  /* 0x000000070d0d7227 */ /* 0x000fcc00078e000c */
[----:B------:R-:W-:-:S04]  /*1220*/  IMAD.HI.U32 R13, R13, R4, RZ ;  /* 0x000000040d0d7227 */ /* 0x000fc800078e00ff */
[----:B------:R-:W-:-:S04]  /*1230*/  IMAD.MOV R13, RZ, RZ, -R13 ;  /* 0x000000ffff0d7224 */ /* 0x000fc800078e0a0d */
[----:B------:R-:W-:Y:S02]  /*1240*/  IMAD R4, R13, UR7, R4 ;  /* 0x000000070d047c24 */ /* 0x000fe4000f8e0204 */
[----:B------:R-:W0:Y:S03]  /*1250*/  LDC.64 R12, c[0x0][0x380] ;  /* 0x0000e000ff0c7b82 */ /* 0x000e260000000a00 */
[----:B------:R-:W-:-:S13]  /*1260*/  ISETP.GE.U32.AND P0, PT, R4, UR7, PT ;  /* 0x0000000704007c0c */ /* 0x000fda000bf06070 */
[----:B------:R-:W-:-:S04]  /*1270*/  @P0 IADD3 R4, PT, PT, R4, -UR7, RZ ;  /* 0x8000000704040c10 */ /* 0x000fc8000fffe0ff */
[----:B------:R-:W-:-:S13]  /*1280*/  ISETP.GE.U32.AND P0, PT, R4, UR7, PT ;  /* 0x0000000704007c0c */ /* 0x000fda000bf06070 */
[----:B------:R-:W-:Y:S01]  /*1290*/  @P0 VIADD R4, R4, -UR7 ;  /* 0x8000000704040c36 */ /* 0x000fe20008000000 */
[----:B------:R-:W-:-:S05]  /*12a0*/  @!P1 LOP3.LUT R4, RZ, UR7, RZ, 0x33, !PT ;  /* 0x00000007ff049c12 */ /* 0x000fca000f8e33ff */
[----:B------:R-:W-:-:S04]  /*12b0*/  IMAD R5, R5, UR7, R4 ;  /* 0x0000000705057c24 */ /* 0x000fc8000f8e0204 */
[----:B------:R-:W-:-:S04]  /*12c0*/  IMAD R7, R5, UR9, R6 ;  /* 0x0000000905077c24 */ /* 0x000fc8000f8e0206 */
[C---:B------:R-:W-:Y:S02]  /*12d0*/  VIADD R5, R7.reuse, UR8 ;  /* 0x0000000807057c36 */ /* 0x040fe40008000000 */
[----:B0-----:R-:W-:-:S04]  /*12e0*/  IMAD.WIDE.U32 R6, R7, 0x4, R12 ;  /* 0x0000000407067825 */ /* 0x001fc800078e000c */
[----:B------:R-:W-:Y:S01]  /*12f0*/  IMAD.WIDE.U32 R4, R5, 0x4, R12 ;  /* 0x0000000405047825 */ /* 0x000fe200078e000c */
[----:B------:R-:W2:Y:S04]  /*1300*/  LDG.E R8, desc[UR10][R6.64] ;  /* 0x0000000a06087981 */ /* 0x000ea8000c1e1900 */
[----:B------:R-:W3:Y:S01]  /*1310*/  LDG.E R12, desc[UR10][R4.64] ;  /* 0x0000000a040c7981 */ /* 0x000ee2000c1e1900 */
[----:B------:R-:W-:Y:S01]  /*1320*/  FMUL R11, R3, R3 ;  /* 0x00000003030b7220 */ /* 0x000fe20000400000 */
[----:B------:R-:W-:-:S03]  /*1330*/  LOP3.LUT R0, R2, 0x1, RZ, 0xc0, !PT ;  /* 0x0000000102007812 */ /* 0x000fc600078ec0ff */
[----:B------:R-:W-:Y:S01]  /*1340*/  FFMA R10, R11, R10, -0.0013887860113754868507 ;  /* 0xbab607ed0b0a7423 */ /* 0x000fe2000000000a */
[----:B------:R-:W-:Y:S02]  /*1350*/  ISETP.NE.U32.AND P0, PT, R0, 0x1, PT ;  /* 0x000000010000780c */ /* 0x000fe40003f05070 */
[----:B------:R-:W-:Y:S01]  /*1360*/  MOV R0, 0x3d2aaabb ;  /* 0x3d2aaabb00007802 */ /* 0x000fe20000000f00 */
[----:B------:R-:W-:Y:S01]  /*1370*/  IMAD.MOV.U32 R13, RZ, RZ, 0x3effffff ;  /* 0x3effffffff0d7424 */ /* 0x000fe200078e00ff */
[----:B------:R-:W-:Y:S02]  /*1380*/  FSEL R10, R10, -0.00019574658654164522886, !P0 ;  /* 0xb94d41530a0a7808 */ /* 0x000fe40004000000 */
[----:B------:R-:W-:Y:S02]  /*1390*/  FSEL R0, R0, 0.0083327032625675201416, !P0 ;  /* 0x3c0885e400007808 */ /* 0x000fe40004000000 */
[----:B------:R-:W-:Y:S02]  /*13a0*/  FSEL R13, -R13, -0.16666662693023681641, !P0 ;  /* 0xbe2aaaa80d0d7808 */ /* 0x000fe40004000100 */
[----:B------:R-:W-:Y:S01]  /*13b0*/  LOP3.LUT P1, RZ, R2, 0x2, RZ, 0xc0, !PT ;  /* 0x0000000202ff7812 */ /* 0x000fe2000782c0ff */
[----:B------:R-:W-:Y:S01]  /*13c0*/  FFMA R10, R11, R10, R0 ;  /* 0x0000000a0b0a7223 */ /* 0x000fe20000000000 */
[----:B------:R-:W-:-:S03]  /*13d0*/  FSEL R0, R3, 1, P0 ;  /* 0x3f80000003007808 */ /* 0x000fc60000000000 */
[C---:B------:R-:W-:Y:S02]  /*13e0*/  FFMA R10, R11.reuse, R10, R13 ;  /* 0x0000000a0b0a7223 */ /* 0x040fe4000000000d */
[----:B------:R-:W-:-:S04]  /*13f0*/  FFMA R11, R11, R0, RZ ;  /* 0x000000000b0b7223 */ /* 0x000fc800000000ff */
[----:B------:R-:W-:-:S04]  /*1400*/  FFMA R0, R11, R10, R0 ;  /* 0x0000000a0b007223 */ /* 0x000fc80000000000 */
[----:B------:R-:W-:-:S04]  /*1410*/  @P1 FADD R0, RZ, -R0 ;  /* 0x80000000ff001221 */ /* 0x000fc80000000000 */
[C---:B--2---:R-:W-:Y:S01]  /*1420*/  FMUL R11, R0.reuse, R8 ;  /* 0x00000008000b7220 */ /* 0x044fe20000400000 */
[----:B---3--:R-:W-:-:S03]  /*1430*/  FMUL R2, R0, R12 ;  /* 0x0000000c00027220 */ /* 0x008fc60000400000 */
[C---:B------:R-:W-:Y:S01]  /*1440*/  FFMA R11, R9.reuse, R12, R11 ;  /* 0x0000000c090b7223 */ /* 0x040fe2000000000b */
[----:B------:R-:W-:-:S05]  /*1450*/  FFMA R3, R9, R8, -R2 ;  /* 0x0000000809037223 */ /* 0x000fca0000000802 */
[----:B------:R-:W-:Y:S04]  /*1460*/  STG.E desc[UR10][R6.64], R3 ;  /* 0x0000000306007986 */ /* 0x000fe8000c10190a */
[----:B------:R-:W-:Y:S01]  /*1470*/  STG.E desc[UR10][R4.64], R11 ;  /* 0x0000000b04007986 */ /* 0x000fe2000c10190a */
[----:B------:R-:W-:Y:S05]  /*1480*/  EXIT ;  /* 0x000000000000794d */ /* 0x000fea0003800000 */
.L_x_28:
        /* <DEDUP_REMOVED lines=15> */
.L_x_31:


//--------------------- .nv.global.init           --------------------------
	.section	.nv.global.init,"aw",@progbits
	.align	4
.nv.global.init:
	.type		__cudart_i2opi_f,@object
	.size		__cudart_i2opi_f,(.L_0 - __cudart_i2opi_f)
__cudart_i2opi_f:
        /*0000*/ 	.byte	0x41, 0x90, 0x43, 0x3c, 0x99, 0x95, 0x62, 0xdb, 0xc0, 0xdd, 0x34, 0xf5, 0xd1, 0x57, 0x27, 0xfc
        /*0010*/ 	.byte	0x29, 0x15, 0x44, 0x4e, 0x6e, 0x83, 0xf9, 0xa2
.L_0:


//--------------------- .nv.shared.reserved.0     --------------------------
	.section	.nv.shared.reserved.0,"aw",@nobits
	.weak		__nv_reservedSMEM_offset_0_alias
	.size		__nv_reservedSMEM_offset_0_alias, 0, 64
	.other		__nv_reservedSMEM_offset_0_alias,@"STO_CUDA_RESERVED_SHARED STV_DEFAULT"
__nv_reservedSMEM_offset_0_alias:
	.zero		0
	.zero		64


//--------------------- .nv.constant0.rope_freqs_f32 --------------------------
	.section	.nv.constant0.rope_freqs_f32,"a",@progbits
	.sectionflags	@""
	.align	4
.nv.constant0.rope_freqs_f32:
	.zero		916


//--------------------- .nv.constant0.rope_f32    --------------------------
	.section	.nv.constant0.rope_f32,"a",@progbits
	.sectionflags	@""
	.align	4
.nv.constant0.rope_f32:
	.zero		924


//--------------------- SYMBOLS --------------------------

	.type		.nv.reservedSmem.offset0,@object
	.size		.nv.reservedSmem.offset0,0x4
